//
// Generated by NVIDIA NVVM Compiler
//
// Compiler Build ID: CL-36424714
// Cuda compilation tools, release 13.0, V13.0.88
// Based on NVVM 20.0.0
//

.version 9.0
.target sm_100
.address_size 64

	// .globl	_Z16integration_stepP8MoleculeP5Forceiddd
.func  (.param .b64 func_retval0) __internal_accurate_pow
(
	.param .b64 __internal_accurate_pow_param_0,
	.param .b64 __internal_accurate_pow_param_1
)
;

.visible .entry _Z16integration_stepP8MoleculeP5Forceiddd(
	.param .u64 .ptr .align 1 _Z16integration_stepP8MoleculeP5Forceiddd_param_0,
	.param .u64 .ptr .align 1 _Z16integration_stepP8MoleculeP5Forceiddd_param_1,
	.param .u32 _Z16integration_stepP8MoleculeP5Forceiddd_param_2,
	.param .f64 _Z16integration_stepP8MoleculeP5Forceiddd_param_3,
	.param .f64 _Z16integration_stepP8MoleculeP5Forceiddd_param_4,
	.param .f64 _Z16integration_stepP8MoleculeP5Forceiddd_param_5
)
{
	.reg .pred 	%p<76>;
	.reg .b32 	%r<90>;
	.reg .b64 	%rd<16>;
	.reg .b64 	%fd<172>;

	ld.param.u64 	%rd8, [_Z16integration_stepP8MoleculeP5Forceiddd_param_0];
	ld.param.u32 	%r21, [_Z16integration_stepP8MoleculeP5Forceiddd_param_2];
	ld.param.f64 	%fd53, [_Z16integration_stepP8MoleculeP5Forceiddd_param_3];
	cvta.to.global.u64 	%rd1, %rd8;
	mov.u32 	%r22, %ctaid.x;
	mov.u32 	%r23, %ntid.x;
	mov.u32 	%r24, %tid.x;
	mad.lo.s32 	%r1, %r22, %r23, %r24;
	setp.ge.s32 	%p3, %r1, %r21;
	@%p3 bra 	$L__BB0_40;
	mul.wide.s32 	%rd9, %r1, 80;
	add.s64 	%rd10, %rd1, %rd9;
	add.s64 	%rd2, %rd10, 32;
	ld.global.f64 	%fd1, [%rd10+32];
	ld.global.f64 	%fd2, [%rd10+56];
	{
	.reg .b32 %temp; 
	mov.b64 	{%temp, %r2}, %fd53;
	}
	mov.f64 	%fd56, 0d4000000000000000;
	{
	.reg .b32 %temp; 
	mov.b64 	{%temp, %r25}, %fd56;
	}
	and.b32  	%r4, %r25, 2146435072;
	setp.eq.s32 	%p4, %r4, 1062207488;
	abs.f64 	%fd3, %fd53;
	{ // callseq 0, 0
	.param .b64 param0;
	st.param.f64 	[param0], %fd3;
	.param .b64 param1;
	st.param.f64 	[param1], 0d4000000000000000;
	.param .b64 retval0;
	call.uni (retval0), 
	__internal_accurate_pow, 
	(
	param0, 
	param1
	);
	ld.param.f64 	%fd57, [retval0];
	} // callseq 0
	setp.lt.s32 	%p5, %r2, 0;
	neg.f64 	%fd59, %fd57;
	selp.f64 	%fd60, %fd59, %fd57, %p4;
	selp.f64 	%fd163, %fd60, %fd57, %p5;
	setp.neu.f64 	%p6, %fd53, 0d0000000000000000;
	@%p6 bra 	$L__BB0_3;
	setp.eq.s32 	%p7, %r4, 1062207488;
	selp.b32 	%r26, %r2, 0, %p7;
	setp.lt.s32 	%p8, %r25, 0;
	or.b32  	%r27, %r26, 2146435072;
	selp.b32 	%r28, %r27, %r26, %p8;
	mov.b32 	%r29, 0;
	mov.b64 	%fd163, {%r29, %r28};
$L__BB0_3:
	add.f64 	%fd61, %fd53, 0d4000000000000000;
	{
	.reg .b32 %temp; 
	mov.b64 	{%temp, %r30}, %fd61;
	}
	and.b32  	%r31, %r30, 2146435072;
	setp.ne.s32 	%p9, %r31, 2146435072;
	@%p9 bra 	$L__BB0_8;
	setp.num.f64 	%p10, %fd53, %fd53;
	@%p10 bra 	$L__BB0_6;
	mov.f64 	%fd62, 0d4000000000000000;
	add.rn.f64 	%fd163, %fd53, %fd62;
	bra.uni 	$L__BB0_8;
$L__BB0_6:
	setp.neu.f64 	%p11, %fd3, 0d7FF0000000000000;
	@%p11 bra 	$L__BB0_8;
	setp.lt.s32 	%p12, %r2, 0;
	setp.eq.s32 	%p13, %r4, 1062207488;
	setp.lt.s32 	%p14, %r25, 0;
	selp.b32 	%r33, 0, 2146435072, %p14;
	and.b32  	%r34, %r25, 2147483647;
	setp.ne.s32 	%p15, %r34, 1071644672;
	or.b32  	%r35, %r33, -2147483648;
	selp.b32 	%r36, %r35, %r33, %p15;
	selp.b32 	%r37, %r36, %r33, %p13;
	selp.b32 	%r38, %r37, %r33, %p12;
	mov.b32 	%r39, 0;
	mov.b64 	%fd163, {%r39, %r38};
$L__BB0_8:
	ld.param.u64 	%rd14, [_Z16integration_stepP8MoleculeP5Forceiddd_param_1];
	setp.eq.f64 	%p16, %fd53, 0d3FF0000000000000;
	selp.f64 	%fd63, 0d3FF0000000000000, %fd163, %p16;
	mul.f64 	%fd64, %fd2, %fd63;
	mul.f64 	%fd65, %fd64, 0d3FE0000000000000;
	fma.rn.f64 	%fd66, %fd53, %fd1, %fd65;
	ld.global.f64 	%fd67, [%rd2+-24];
	add.f64 	%fd68, %fd67, %fd66;
	st.global.f64 	[%rd2+-24], %fd68;
	ld.global.f64 	%fd69, [%rd2+8];
	ld.global.f64 	%fd70, [%rd2+32];
	mul.f64 	%fd71, %fd63, %fd70;
	mul.f64 	%fd72, %fd71, 0d3FE0000000000000;
	fma.rn.f64 	%fd73, %fd53, %fd69, %fd72;
	ld.global.f64 	%fd74, [%rd2+-16];
	add.f64 	%fd75, %fd74, %fd73;
	st.global.f64 	[%rd2+-16], %fd75;
	ld.global.f64 	%fd76, [%rd2+16];
	ld.global.f64 	%fd77, [%rd2+40];
	mul.f64 	%fd78, %fd63, %fd77;
	mul.f64 	%fd79, %fd78, 0d3FE0000000000000;
	fma.rn.f64 	%fd80, %fd53, %fd76, %fd79;
	ld.global.f64 	%fd81, [%rd2+-8];
	add.f64 	%fd82, %fd81, %fd80;
	st.global.f64 	[%rd2+-8], %fd82;
	mul.f64 	%fd83, %fd53, %fd2;
	fma.rn.f64 	%fd171, %fd83, 0d3FE0000000000000, %fd1;
	st.global.f64 	[%rd2], %fd171;
	mul.f64 	%fd84, %fd53, %fd70;
	fma.rn.f64 	%fd170, %fd84, 0d3FE0000000000000, %fd69;
	st.global.f64 	[%rd2+8], %fd170;
	mul.f64 	%fd85, %fd53, %fd77;
	fma.rn.f64 	%fd169, %fd85, 0d3FE0000000000000, %fd76;
	st.global.f64 	[%rd2+16], %fd169;
	setp.eq.s32 	%p17, %r21, 0;
	cvta.to.global.u64 	%rd11, %rd14;
	mul.wide.s32 	%rd12, %r1, 24;
	add.s64 	%rd3, %rd11, %rd12;
	@%p17 bra 	$L__BB0_39;
	ld.param.f64 	%fd161, [_Z16integration_stepP8MoleculeP5Forceiddd_param_5];
	setp.eq.s32 	%p18, %r4, 1062207488;
	setp.lt.s32 	%p19, %r25, 0;
	selp.b32 	%r5, 0, 2146435072, %p19;
	and.b32  	%r40, %r25, 2147483647;
	setp.ne.s32 	%p20, %r40, 1071644672;
	and.pred  	%p1, %p18, %p20;
	or.b32  	%r6, %r5, -2147483648;
	mov.f64 	%fd86, 0d4018000000000000;
	{
	.reg .b32 %temp; 
	mov.b64 	{%temp, %r7}, %fd86;
	}
	and.b32  	%r8, %r7, 2146435072;
	setp.eq.s32 	%p21, %r8, 1073741824;
	setp.lt.s32 	%p22, %r7, 0;
	selp.b32 	%r9, 0, 2146435072, %p22;
	and.b32  	%r41, %r7, 2147483647;
	setp.ne.s32 	%p23, %r41, 1071644672;
	and.pred  	%p2, %p21, %p23;
	mul.f64 	%fd13, %fd161, 0d4038000000000000;
	neg.s32 	%r89, %r21;
	neg.s32 	%r88, %r1;
	add.s64 	%rd15, %rd1, 16;
$L__BB0_10:
	setp.eq.s32 	%p24, %r88, 0;
	@%p24 bra 	$L__BB0_37;
	setp.lt.s32 	%p25, %r25, 0;
	setp.eq.s32 	%p26, %r4, 1062207488;
	ld.global.f64 	%fd87, [%rd2+-24];
	ld.global.f64 	%fd88, [%rd15+-8];
	sub.f64 	%fd14, %fd87, %fd88;
	ld.global.f64 	%fd89, [%rd2+-16];
	ld.global.f64 	%fd90, [%rd15];
	sub.f64 	%fd15, %fd89, %fd90;
	ld.global.f64 	%fd91, [%rd2+-8];
	ld.global.f64 	%fd92, [%rd15+8];
	sub.f64 	%fd16, %fd91, %fd92;
	{
	.reg .b32 %temp; 
	mov.b64 	{%temp, %r14}, %fd14;
	}
	abs.f64 	%fd17, %fd14;
	{ // callseq 1, 0
	.param .b64 param0;
	st.param.f64 	[param0], %fd17;
	.param .b64 param1;
	st.param.f64 	[param1], 0d4000000000000000;
	.param .b64 retval0;
	call.uni (retval0), 
	__internal_accurate_pow, 
	(
	param0, 
	param1
	);
	ld.param.f64 	%fd93, [retval0];
	} // callseq 1
	setp.lt.s32 	%p28, %r14, 0;
	neg.f64 	%fd95, %fd93;
	selp.f64 	%fd96, %fd95, %fd93, %p26;
	selp.f64 	%fd97, %fd96, %fd93, %p28;
	setp.eq.f64 	%p29, %fd14, 0d0000000000000000;
	selp.b32 	%r42, %r14, 0, %p26;
	or.b32  	%r43, %r42, 2146435072;
	selp.b32 	%r44, %r43, %r42, %p25;
	mov.b32 	%r45, 0;
	mov.b64 	%fd98, {%r45, %r44};
	selp.f64 	%fd164, %fd98, %fd97, %p29;
	add.f64 	%fd99, %fd14, 0d4000000000000000;
	{
	.reg .b32 %temp; 
	mov.b64 	{%temp, %r46}, %fd99;
	}
	and.b32  	%r47, %r46, 2146435072;
	setp.ne.s32 	%p30, %r47, 2146435072;
	@%p30 bra 	$L__BB0_16;
	setp.num.f64 	%p31, %fd14, %fd14;
	@%p31 bra 	$L__BB0_14;
	mov.f64 	%fd100, 0d4000000000000000;
	add.rn.f64 	%fd164, %fd14, %fd100;
	bra.uni 	$L__BB0_16;
$L__BB0_14:
	setp.neu.f64 	%p32, %fd17, 0d7FF0000000000000;
	@%p32 bra 	$L__BB0_16;
	selp.b32 	%r48, %r6, %r5, %p1;
	selp.b32 	%r49, %r48, %r5, %p28;
	mov.b32 	%r50, 0;
	mov.b64 	%fd164, {%r50, %r49};
$L__BB0_16:
	{
	.reg .b32 %temp; 
	mov.b64 	{%temp, %r15}, %fd15;
	}
	abs.f64 	%fd22, %fd15;
	{ // callseq 2, 0
	.param .b64 param0;
	st.param.f64 	[param0], %fd22;
	.param .b64 param1;
	st.param.f64 	[param1], 0d4000000000000000;
	.param .b64 retval0;
	call.uni (retval0), 
	__internal_accurate_pow, 
	(
	param0, 
	param1
	);
	ld.param.f64 	%fd101, [retval0];
	} // callseq 2
	setp.lt.s32 	%p37, %r15, 0;
	neg.f64 	%fd103, %fd101;
	selp.f64 	%fd104, %fd103, %fd101, %p26;
	selp.f64 	%fd105, %fd104, %fd101, %p37;
	setp.eq.f64 	%p38, %fd15, 0d0000000000000000;
	selp.b32 	%r51, %r15, 0, %p26;
	or.b32  	%r52, %r51, 2146435072;
	selp.b32 	%r53, %r52, %r51, %p25;
	mov.b32 	%r54, 0;
	mov.b64 	%fd106, {%r54, %r53};
	selp.f64 	%fd165, %fd106, %fd105, %p38;
	add.f64 	%fd107, %fd15, 0d4000000000000000;
	{
	.reg .b32 %temp; 
	mov.b64 	{%temp, %r55}, %fd107;
	}
	and.b32  	%r56, %r55, 2146435072;
	setp.ne.s32 	%p39, %r56, 2146435072;
	@%p39 bra 	$L__BB0_21;
	setp.num.f64 	%p40, %fd15, %fd15;
	@%p40 bra 	$L__BB0_19;
	mov.f64 	%fd108, 0d4000000000000000;
	add.rn.f64 	%fd165, %fd15, %fd108;
	bra.uni 	$L__BB0_21;
$L__BB0_19:
	setp.neu.f64 	%p41, %fd22, 0d7FF0000000000000;
	@%p41 bra 	$L__BB0_21;
	selp.b32 	%r57, %r6, %r5, %p1;
	selp.b32 	%r58, %r57, %r5, %p37;
	mov.b32 	%r59, 0;
	mov.b64 	%fd165, {%r59, %r58};
$L__BB0_21:
	setp.lt.s32 	%p43, %r25, 0;
	setp.eq.s32 	%p44, %r4, 1062207488;
	setp.eq.f64 	%p46, %fd15, 0d3FF0000000000000;
	selp.f64 	%fd109, 0d3FF0000000000000, %fd165, %p46;
	setp.eq.f64 	%p47, %fd14, 0d3FF0000000000000;
	selp.f64 	%fd110, 0d3FF0000000000000, %fd164, %p47;
	add.f64 	%fd27, %fd110, %fd109;
	{
	.reg .b32 %temp; 
	mov.b64 	{%temp, %r16}, %fd16;
	}
	abs.f64 	%fd28, %fd16;
	{ // callseq 3, 0
	.param .b64 param0;
	st.param.f64 	[param0], %fd28;
	.param .b64 param1;
	st.param.f64 	[param1], 0d4000000000000000;
	.param .b64 retval0;
	call.uni (retval0), 
	__internal_accurate_pow, 
	(
	param0, 
	param1
	);
	ld.param.f64 	%fd111, [retval0];
	} // callseq 3
	setp.lt.s32 	%p48, %r16, 0;
	neg.f64 	%fd113, %fd111;
	selp.f64 	%fd114, %fd113, %fd111, %p44;
	selp.f64 	%fd115, %fd114, %fd111, %p48;
	setp.eq.f64 	%p49, %fd16, 0d0000000000000000;
	selp.b32 	%r60, %r16, 0, %p44;
	or.b32  	%r61, %r60, 2146435072;
	selp.b32 	%r62, %r61, %r60, %p43;
	mov.b32 	%r63, 0;
	mov.b64 	%fd116, {%r63, %r62};
	selp.f64 	%fd166, %fd116, %fd115, %p49;
	add.f64 	%fd117, %fd16, 0d4000000000000000;
	{
	.reg .b32 %temp; 
	mov.b64 	{%temp, %r64}, %fd117;
	}
	and.b32  	%r65, %r64, 2146435072;
	setp.ne.s32 	%p50, %r65, 2146435072;
	@%p50 bra 	$L__BB0_26;
	setp.num.f64 	%p51, %fd16, %fd16;
	@%p51 bra 	$L__BB0_24;
	mov.f64 	%fd118, 0d4000000000000000;
	add.rn.f64 	%fd166, %fd16, %fd118;
	bra.uni 	$L__BB0_26;
$L__BB0_24:
	setp.neu.f64 	%p52, %fd28, 0d7FF0000000000000;
	@%p52 bra 	$L__BB0_26;
	selp.b32 	%r66, %r6, %r5, %p1;
	selp.b32 	%r67, %r66, %r5, %p48;
	mov.b32 	%r68, 0;
	mov.b64 	%fd166, {%r68, %r67};
$L__BB0_26:
	ld.param.f64 	%fd160, [_Z16integration_stepP8MoleculeP5Forceiddd_param_4];
	setp.lt.s32 	%p54, %r7, 0;
	setp.eq.s32 	%p55, %r8, 1073741824;
	setp.eq.f64 	%p57, %fd16, 0d3FF0000000000000;
	selp.f64 	%fd119, 0d3FF0000000000000, %fd166, %p57;
	add.f64 	%fd33, %fd27, %fd119;
	sqrt.rn.f64 	%fd34, %fd33;
	div.rn.f64 	%fd35, %fd160, %fd34;
	{
	.reg .b32 %temp; 
	mov.b64 	{%temp, %r17}, %fd35;
	}
	abs.f64 	%fd36, %fd35;
	{ // callseq 4, 0
	.param .b64 param0;
	st.param.f64 	[param0], %fd36;
	.param .b64 param1;
	st.param.f64 	[param1], 0d4018000000000000;
	.param .b64 retval0;
	call.uni (retval0), 
	__internal_accurate_pow, 
	(
	param0, 
	param1
	);
	ld.param.f64 	%fd120, [retval0];
	} // callseq 4
	setp.lt.s32 	%p58, %r17, 0;
	neg.f64 	%fd122, %fd120;
	selp.f64 	%fd123, %fd122, %fd120, %p55;
	selp.f64 	%fd124, %fd123, %fd120, %p58;
	setp.eq.f64 	%p59, %fd35, 0d0000000000000000;
	selp.b32 	%r69, %r17, 0, %p55;
	or.b32  	%r70, %r69, 2146435072;
	selp.b32 	%r71, %r70, %r69, %p54;
	mov.b32 	%r72, 0;
	mov.b64 	%fd125, {%r72, %r71};
	selp.f64 	%fd167, %fd125, %fd124, %p59;
	add.f64 	%fd126, %fd35, 0d4018000000000000;
	{
	.reg .b32 %temp; 
	mov.b64 	{%temp, %r73}, %fd126;
	}
	and.b32  	%r74, %r73, 2146435072;
	setp.ne.s32 	%p60, %r74, 2146435072;
	@%p60 bra 	$L__BB0_31;
	setp.num.f64 	%p61, %fd35, %fd35;
	@%p61 bra 	$L__BB0_29;
	mov.f64 	%fd127, 0d4018000000000000;
	add.rn.f64 	%fd167, %fd35, %fd127;
	bra.uni 	$L__BB0_31;
$L__BB0_29:
	setp.neu.f64 	%p62, %fd36, 0d7FF0000000000000;
	@%p62 bra 	$L__BB0_31;
	or.b32  	%r75, %r9, -2147483648;
	selp.b32 	%r76, %r75, %r9, %p2;
	selp.b32 	%r77, %r76, %r9, %p58;
	mov.b32 	%r78, 0;
	mov.b64 	%fd167, {%r78, %r77};
$L__BB0_31:
	setp.eq.f64 	%p67, %fd35, 0d3FF0000000000000;
	selp.f64 	%fd128, 0d3FF0000000000000, %fd167, %p67;
	mul.f64 	%fd129, %fd13, %fd128;
	fma.rn.f64 	%fd130, %fd128, 0d4000000000000000, 0dBFF0000000000000;
	mul.f64 	%fd41, %fd129, %fd130;
	{
	.reg .b32 %temp; 
	mov.b64 	{%temp, %r18}, %fd34;
	}
	abs.f64 	%fd42, %fd34;
	{ // callseq 5, 0
	.param .b64 param0;
	st.param.f64 	[param0], %fd42;
	.param .b64 param1;
	st.param.f64 	[param1], 0d4000000000000000;
	.param .b64 retval0;
	call.uni (retval0), 
	__internal_accurate_pow, 
	(
	param0, 
	param1
	);
	ld.param.f64 	%fd131, [retval0];
	} // callseq 5
	setp.lt.s32 	%p68, %r18, 0;
	neg.f64 	%fd133, %fd131;
	selp.f64 	%fd134, %fd133, %fd131, %p44;
	selp.f64 	%fd135, %fd134, %fd131, %p68;
	setp.eq.f64 	%p69, %fd33, 0d0000000000000000;
	selp.b32 	%r79, %r18, 0, %p44;
	or.b32  	%r80, %r79, 2146435072;
	selp.b32 	%r81, %r80, %r79, %p43;
	mov.b32 	%r82, 0;
	mov.b64 	%fd136, {%r82, %r81};
	selp.f64 	%fd168, %fd136, %fd135, %p69;
	add.f64 	%fd137, %fd34, 0d4000000000000000;
	{
	.reg .b32 %temp; 
	mov.b64 	{%temp, %r83}, %fd137;
	}
	and.b32  	%r84, %r83, 2146435072;
	setp.ne.s32 	%p70, %r84, 2146435072;
	@%p70 bra 	$L__BB0_36;
	setp.ge.f64 	%p71, %fd33, 0d0000000000000000;
	@%p71 bra 	$L__BB0_34;
	mov.f64 	%fd138, 0d4000000000000000;
	add.rn.f64 	%fd168, %fd34, %fd138;
	bra.uni 	$L__BB0_36;
$L__BB0_34:
	setp.neu.f64 	%p72, %fd42, 0d7FF0000000000000;
	@%p72 bra 	$L__BB0_36;
	selp.b32 	%r85, %r6, %r5, %p1;
	selp.b32 	%r86, %r85, %r5, %p68;
	mov.b32 	%r87, 0;
	mov.b64 	%fd168, {%r87, %r86};
$L__BB0_36:
	setp.eq.f64 	%p74, %fd34, 0d3FF0000000000000;
	selp.f64 	%fd139, 0d3FF0000000000000, %fd168, %p74;
	div.rn.f64 	%fd140, %fd41, %fd139;
	ld.global.f64 	%fd141, [%rd3];
	fma.rn.f64 	%fd142, %fd14, %fd140, %fd141;
	st.global.f64 	[%rd3], %fd142;
	ld.global.f64 	%fd143, [%rd3+8];
	fma.rn.f64 	%fd144, %fd15, %fd140, %fd143;
	st.global.f64 	[%rd3+8], %fd144;
	ld.global.f64 	%fd145, [%rd3+16];
	fma.rn.f64 	%fd146, %fd16, %fd140, %fd145;
	st.global.f64 	[%rd3+16], %fd146;
$L__BB0_37:
	add.s32 	%r89, %r89, 1;
	setp.ne.s32 	%p75, %r89, 0;
	add.s32 	%r88, %r88, 1;
	add.s64 	%rd15, %rd15, 80;
	@%p75 bra 	$L__BB0_10;
	ld.global.f64 	%fd171, [%rd2];
	ld.global.f64 	%fd170, [%rd2+8];
	ld.global.f64 	%fd169, [%rd2+16];
$L__BB0_39:
	ld.global.f64 	%fd147, [%rd3];
	ld.global.f64 	%fd148, [%rd2+-32];
	div.rn.f64 	%fd149, %fd147, %fd148;
	st.global.f64 	[%rd2+24], %fd149;
	ld.global.f64 	%fd150, [%rd3+8];
	div.rn.f64 	%fd151, %fd150, %fd148;
	st.global.f64 	[%rd2+32], %fd151;
	ld.global.f64 	%fd152, [%rd3+16];
	div.rn.f64 	%fd153, %fd152, %fd148;
	st.global.f64 	[%rd2+40], %fd153;
	mul.f64 	%fd154, %fd53, %fd149;
	fma.rn.f64 	%fd155, %fd154, 0d3FE0000000000000, %fd171;
	st.global.f64 	[%rd2], %fd155;
	mul.f64 	%fd156, %fd53, %fd151;
	fma.rn.f64 	%fd157, %fd156, 0d3FE0000000000000, %fd170;
	st.global.f64 	[%rd2+8], %fd157;
	mul.f64 	%fd158, %fd53, %fd153;
	fma.rn.f64 	%fd159, %fd158, 0d3FE0000000000000, %fd169;
	st.global.f64 	[%rd2+16], %fd159;
	mov.b64 	%rd13, 0;
	st.global.u64 	[%rd3], %rd13;
	st.global.u64 	[%rd3+8], %rd13;
	st.global.u64 	[%rd3+16], %rd13;
$L__BB0_40:
	ret;

}
.func  (.param .b64 func_retval0) __internal_accurate_pow(
	.param .b64 __internal_accurate_pow_param_0,
	.param .b64 __internal_accurate_pow_param_1
)
{
	.reg .pred 	%p<8>;
	.reg .b32 	%r<49>;
	.reg .b32 	%f<3>;
	.reg .b64 	%fd<109>;

	ld.param.f64 	%fd10, [__internal_accurate_pow_param_0];
	ld.param.f64 	%fd11, [__internal_accurate_pow_param_1];
	{
	.reg .b32 %temp; 
	mov.b64 	{%temp, %r46}, %fd10;
	}
	{
	.reg .b32 %temp; 
	mov.b64 	{%r45, %temp}, %fd10;
	}
	shr.u32 	%r47, %r46, 20;
	setp.gt.u32 	%p1, %r46, 1048575;
	@%p1 bra 	$L__BB1_2;
	mul.f64 	%fd12, %fd10, 0d4350000000000000;
	{
	.reg .b32 %temp; 
	mov.b64 	{%temp, %r46}, %fd12;
	}
	{
	.reg .b32 %temp; 
	mov.b64 	{%r45, %temp}, %fd12;
	}
	shr.u32 	%r16, %r46, 20;
	add.s32 	%r47, %r16, -54;
$L__BB1_2:
	add.s32 	%r48, %r47, -1023;
	and.b32  	%r17, %r46, -2146435073;
	or.b32  	%r18, %r17, 1072693248;
	mov.b64 	%fd107, {%r45, %r18};
	setp.lt.u32 	%p2, %r18, 1073127583;
	@%p2 bra 	$L__BB1_4;
	{
	.reg .b32 %temp; 
	mov.b64 	{%r19, %temp}, %fd107;
	}
	{
	.reg .b32 %temp; 
	mov.b64 	{%temp, %r20}, %fd107;
	}
	add.s32 	%r21, %r20, -1048576;
	mov.b64 	%fd107, {%r19, %r21};
	add.s32 	%r48, %r47, -1022;
$L__BB1_4:
	add.f64 	%fd13, %fd107, 0dBFF0000000000000;
	add.f64 	%fd14, %fd107, 0d3FF0000000000000;
	rcp.approx.ftz.f64 	%fd15, %fd14;
	neg.f64 	%fd16, %fd14;
	fma.rn.f64 	%fd17, %fd16, %fd15, 0d3FF0000000000000;
	fma.rn.f64 	%fd18, %fd17, %fd17, %fd17;
	fma.rn.f64 	%fd19, %fd18, %fd15, %fd15;
	mul.f64 	%fd20, %fd13, %fd19;
	fma.rn.f64 	%fd21, %fd13, %fd19, %fd20;
	mul.f64 	%fd22, %fd21, %fd21;
	fma.rn.f64 	%fd23, %fd22, 0d3EB0F5FF7D2CAFE2, 0d3ED0F5D241AD3B5A;
	fma.rn.f64 	%fd24, %fd23, %fd22, 0d3EF3B20A75488A3F;
	fma.rn.f64 	%fd25, %fd24, %fd22, 0d3F1745CDE4FAECD5;
	fma.rn.f64 	%fd26, %fd25, %fd22, 0d3F3C71C7258A578B;
	fma.rn.f64 	%fd27, %fd26, %fd22, 0d3F6249249242B910;
	fma.rn.f64 	%fd28, %fd27, %fd22, 0d3F89999999999DFB;
	sub.f64 	%fd29, %fd13, %fd21;
	add.f64 	%fd30, %fd29, %fd29;
	neg.f64 	%fd31, %fd21;
	fma.rn.f64 	%fd32, %fd31, %fd13, %fd30;
	mul.f64 	%fd33, %fd19, %fd32;
	fma.rn.f64 	%fd34, %fd22, %fd28, 0d3FB5555555555555;
	mov.f64 	%fd35, 0d3FB5555555555555;
	sub.f64 	%fd36, %fd35, %fd34;
	fma.rn.f64 	%fd37, %fd22, %fd28, %fd36;
	add.f64 	%fd38, %fd37, 0dBC46A4CB00B9E7B0;
	add.f64 	%fd39, %fd34, %fd38;
	sub.f64 	%fd40, %fd34, %fd39;
	add.f64 	%fd41, %fd38, %fd40;
	mul.rn.f64 	%fd42, %fd21, %fd21;
	neg.f64 	%fd43, %fd42;
	fma.rn.f64 	%fd44, %fd21, %fd21, %fd43;
	{
	.reg .b32 %temp; 
	mov.b64 	{%r22, %temp}, %fd33;
	}
	{
	.reg .b32 %temp; 
	mov.b64 	{%temp, %r23}, %fd33;
	}
	add.s32 	%r24, %r23, 1048576;
	mov.b64 	%fd45, {%r22, %r24};
	fma.rn.f64 	%fd46, %fd21, %fd45, %fd44;
	mul.rn.f64 	%fd47, %fd42, %fd21;
	neg.f64 	%fd48, %fd47;
	fma.rn.f64 	%fd49, %fd42, %fd21, %fd48;
	fma.rn.f64 	%fd50, %fd42, %fd33, %fd49;
	fma.rn.f64 	%fd51, %fd46, %fd21, %fd50;
	mul.rn.f64 	%fd52, %fd39, %fd47;
	neg.f64 	%fd53, %fd52;
	fma.rn.f64 	%fd54, %fd39, %fd47, %fd53;
	fma.rn.f64 	%fd55, %fd39, %fd51, %fd54;
	fma.rn.f64 	%fd56, %fd41, %fd47, %fd55;
	add.f64 	%fd57, %fd52, %fd56;
	sub.f64 	%fd58, %fd52, %fd57;
	add.f64 	%fd59, %fd56, %fd58;
	add.f64 	%fd60, %fd21, %fd57;
	sub.f64 	%fd61, %fd21, %fd60;
	add.f64 	%fd62, %fd57, %fd61;
	add.f64 	%fd63, %fd59, %fd62;
	add.f64 	%fd64, %fd33, %fd63;
	add.f64 	%fd65, %fd60, %fd64;
	sub.f64 	%fd66, %fd60, %fd65;
	add.f64 	%fd67, %fd64, %fd66;
	xor.b32  	%r25, %r48, -2147483648;
	mov.b32 	%r26, 1127219200;
	mov.b64 	%fd68, {%r25, %r26};
	mov.b32 	%r27, -2147483648;
	mov.b64 	%fd69, {%r27, %r26};
	sub.f64 	%fd70, %fd68, %fd69;
	fma.rn.f64 	%fd71, %fd70, 0d3FE62E42FEFA39EF, %fd65;
	fma.rn.f64 	%fd72, %fd70, 0dBFE62E42FEFA39EF, %fd71;
	sub.f64 	%fd73, %fd72, %fd65;
	sub.f64 	%fd74, %fd67, %fd73;
	fma.rn.f64 	%fd75, %fd70, 0d3C7ABC9E3B39803F, %fd74;
	add.f64 	%fd76, %fd71, %fd75;
	sub.f64 	%fd77, %fd71, %fd76;
	add.f64 	%fd78, %fd75, %fd77;
	{
	.reg .b32 %temp; 
	mov.b64 	{%temp, %r28}, %fd11;
	}
	{
	.reg .b32 %temp; 
	mov.b64 	{%r29, %temp}, %fd11;
	}
	shl.b32 	%r30, %r28, 1;
	setp.gt.u32 	%p3, %r30, -33554433;
	and.b32  	%r31, %r28, -15728641;
	selp.b32 	%r32, %r31, %r28, %p3;
	mov.b64 	%fd79, {%r29, %r32};
	mul.rn.f64 	%fd80, %fd76, %fd79;
	neg.f64 	%fd81, %fd80;
	fma.rn.f64 	%fd82, %fd76, %fd79, %fd81;
	fma.rn.f64 	%fd83, %fd78, %fd79, %fd82;
	add.f64 	%fd4, %fd80, %fd83;
	sub.f64 	%fd84, %fd80, %fd4;
	add.f64 	%fd5, %fd83, %fd84;
	fma.rn.f64 	%fd85, %fd4, 0d3FF71547652B82FE, 0d4338000000000000;
	{
	.reg .b32 %temp; 
	mov.b64 	{%r13, %temp}, %fd85;
	}
	mov.f64 	%fd86, 0dC338000000000000;
	add.rn.f64 	%fd87, %fd85, %fd86;
	fma.rn.f64 	%fd88, %fd87, 0dBFE62E42FEFA39EF, %fd4;
	fma.rn.f64 	%fd89, %fd87, 0dBC7ABC9E3B39803F, %fd88;
	fma.rn.f64 	%fd90, %fd89, 0d3E5ADE1569CE2BDF, 0d3E928AF3FCA213EA;
	fma.rn.f64 	%fd91, %fd90, %fd89, 0d3EC71DEE62401315;
	fma.rn.f64 	%fd92, %fd91, %fd89, 0d3EFA01997C89EB71;
	fma.rn.f64 	%fd93, %fd92, %fd89, 0d3F2A01A014761F65;
	fma.rn.f64 	%fd94, %fd93, %fd89, 0d3F56C16C1852B7AF;
	fma.rn.f64 	%fd95, %fd94, %fd89, 0d3F81111111122322;
	fma.rn.f64 	%fd96, %fd95, %fd89, 0d3FA55555555502A1;
	fma.rn.f64 	%fd97, %fd96, %fd89, 0d3FC5555555555511;
	fma.rn.f64 	%fd98, %fd97, %fd89, 0d3FE000000000000B;
	fma.rn.f64 	%fd99, %fd98, %fd89, 0d3FF0000000000000;
	fma.rn.f64 	%fd100, %fd99, %fd89, 0d3FF0000000000000;
	{
	.reg .b32 %temp; 
	mov.b64 	{%r14, %temp}, %fd100;
	}
	{
	.reg .b32 %temp; 
	mov.b64 	{%temp, %r15}, %fd100;
	}
	shl.b32 	%r33, %r13, 20;
	add.s32 	%r34, %r33, %r15;
	mov.b64 	%fd108, {%r14, %r34};
	{
	.reg .b32 %temp; 
	mov.b64 	{%temp, %r35}, %fd4;
	}
	mov.b32 	%f2, %r35;
	abs.f32 	%f1, %f2;
	setp.lt.f32 	%p4, %f1, 0f4086232B;
	@%p4 bra 	$L__BB1_7;
	setp.lt.f64 	%p5, %fd4, 0d0000000000000000;
	add.f64 	%fd101, %fd4, 0d7FF0000000000000;
	selp.f64 	%fd108, 0d0000000000000000, %fd101, %p5;
	setp.geu.f32 	%p6, %f1, 0f40874800;
	@%p6 bra 	$L__BB1_7;
	shr.u32 	%r36, %r13, 31;
	add.s32 	%r37, %r13, %r36;
	shr.s32 	%r38, %r37, 1;
	shl.b32 	%r39, %r38, 20;
	add.s32 	%r40, %r15, %r39;
	mov.b64 	%fd102, {%r14, %r40};
	sub.s32 	%r41, %r13, %r38;
	shl.b32 	%r42, %r41, 20;
	add.s32 	%r43, %r42, 1072693248;
	mov.b32 	%r44, 0;
	mov.b64 	%fd103, {%r44, %r43};
	mul.f64 	%fd108, %fd103, %fd102;
$L__BB1_7:
	abs.f64 	%fd104, %fd108;
	setp.eq.f64 	%p7, %fd104, 0d7FF0000000000000;
	fma.rn.f64 	%fd105, %fd108, %fd5, %fd108;
	selp.f64 	%fd106, %fd108, %fd105, %p7;
	st.param.f64 	[func_retval0], %fd106;
	ret;

}


// ===== COMPILED SASS (sm_100) =====

	.target	sm_100

	.elftype	@"ET_EXEC"


//--------------------- .note.nv.tkinfo           --------------------------
	.section	.note.nv.tkinfo,"",@"SHT_NOTE"
	.sectionflags	@"SHF_NOTE_NV_TKINFO"
	.tkinfo
        /*0018*/ 	.word	0x00000002
        /*0030*/ 	.string	""
        /*0030*/ 	.string	"ptxas"
        /*0030*/ 	.string	"Cuda compilation tools, release 13.0, V13.0.88"
        /*0030*/ 	.string	"Build cuda_13.0.r13.0/compiler.36424714_0"
        /*0030*/ 	.string	"-arch sm_100 -m 64 "



//--------------------- .note.nv.cuinfo           --------------------------
	.section	.note.nv.cuinfo,"",@"SHT_NOTE"
	.sectionflags	@"SHF_NOTE_NV_CUINFO"
        /*0018*/ 	.short	0x0002
        /*001a*/ 	.short	0x0064
        /*001c*/ 	.short	0x0082
	.zero		2


//--------------------- .nv.info                  --------------------------
	.section	.nv.info,"",@"SHT_CUDA_INFO"
	.align	4


	//----- nvinfo : EIATTR_REGCOUNT
	.align		4
        /*0000*/ 	.byte	0x04, 0x2f
        /*0002*/ 	.short	(.L_1 - .L_0)
	.align		4
.L_0:
        /*0004*/ 	.word	index@(_Z16integration_stepP8MoleculeP5Forceiddd)
        /*0008*/ 	.word	0x00000030


	//----- nvinfo : EIATTR_FRAME_SIZE
	.align		4
.L_1:
        /*000c*/ 	.byte	0x04, 0x11
        /*000e*/ 	.short	(.L_3 - .L_2)
	.align		4
.L_2:
        /*0010*/ 	.word	index@($_Z16integration_stepP8MoleculeP5Forceiddd$__internal_accurate_pow)
        /*0014*/ 	.word	0x00000000


	//----- nvinfo : EIATTR_FRAME_SIZE
	.align		4
.L_3:
        /*0018*/ 	.byte	0x04, 0x11
        /*001a*/ 	.short	(.L_5 - .L_4)
	.align		4
.L_4:
        /*001c*/ 	.word	index@($__internal_1_$__cuda_sm20_dsqrt_rn_f64_mediumpath_v1)
        /*0020*/ 	.word	0x00000000


	//----- nvinfo : EIATTR_FRAME_SIZE
	.align		4
.L_5:
        /*0024*/ 	.byte	0x04, 0x11
        /*0026*/ 	.short	(.L_7 - .L_6)
	.align		4
.L_6:
        /*0028*/ 	.word	index@($__internal_0_$__cuda_sm20_div_rn_f64_full)
        /*002c*/ 	.word	0x00000000


	//----- nvinfo : EIATTR_FRAME_SIZE
	.align		4
.L_7:
        /*0030*/ 	.byte	0x04, 0x11
        /*0032*/ 	.short	(.L_9 - .L_8)
	.align		4
.L_8:
        /*0034*/ 	.word	index@(_Z16integration_stepP8MoleculeP5Forceiddd)
        /*0038*/ 	.word	0x00000000


	//----- nvinfo : EIATTR_MIN_STACK_SIZE
	.align		4
.L_9:
        /*003c*/ 	.byte	0x04, 0x12
        /*003e*/ 	.short	(.L_11 - .L_10)
	.align		4
.L_10:
        /*0040*/ 	.word	index@(_Z16integration_stepP8MoleculeP5Forceiddd)
        /*0044*/ 	.word	0x00000000
.L_11:


//--------------------- .nv.compat                --------------------------
	.section	.nv.compat,"",@"SHT_CUDA_COMPAT_INFO"
	.align	4
        /*0000*/ 	.byte	0x02, 0x09, 0x00, 0x00, 0x02, 0x02, 0x01, 0x00, 0x02, 0x05, 0x05, 0x00, 0x03, 0x07, 0x01, 0x01
        /*0010*/ 	.byte	0x02, 0x03, 0x00, 0x00, 0x02, 0x06, 0x01, 0x00, 0x04, 0x0b, 0x08, 0x00, 0x01, 0x00, 0x00, 0x00
        /*0020*/ 	.byte	0x00, 0x00, 0x00, 0x00


//--------------------- .nv.info._Z16integration_stepP8MoleculeP5Forceiddd --------------------------
	.section	.nv.info._Z16integration_stepP8MoleculeP5Forceiddd,"",@"SHT_CUDA_INFO"
	.sectionflags	@""
	.align	4


	//----- nvinfo : EIATTR_CUDA_API_VERSION
	.align		4
        /*0000*/ 	.byte	0x04, 0x37
        /*0002*/ 	.short	(.L_13 - .L_12)
.L_12:
        /*0004*/ 	.word	0x00000082


	//----- nvinfo : EIATTR_KPARAM_INFO
	.align		4
.L_13:
        /*0008*/ 	.byte	0x04, 0x17
        /*000a*/ 	.short	(.L_15 - .L_14)
.L_14:
        /*000c*/ 	.word	0x00000000
        /*0010*/ 	.short	0x0005
        /*0012*/ 	.short	0x0028
        /*0014*/ 	.byte	0x00, 0xf0, 0x21, 0x00


	//----- nvinfo : EIATTR_KPARAM_INFO
	.align		4
.L_15:
        /*0018*/ 	.byte	0x04, 0x17
        /*001a*/ 	.short	(.L_17 - .L_16)
.L_16:
        /*001c*/ 	.word	0x00000000
        /*0020*/ 	.short	0x0004
        /*0022*/ 	.short	0x0020
        /*0024*/ 	.byte	0x00, 0xf0, 0x21, 0x00


	//----- nvinfo : EIATTR_KPARAM_INFO
	.align		4
.L_17:
        /*0028*/ 	.byte	0x04, 0x17
        /*002a*/ 	.short	(.L_19 - .L_18)
.L_18:
        /*002c*/ 	.word	0x00000000
        /*0030*/ 	.short	0x0003
        /*0032*/ 	.short	0x0018
        /*0034*/ 	.byte	0x00, 0xf0, 0x21, 0x00


	//----- nvinfo : EIATTR_KPARAM_INFO
	.align		4
.L_19:
        /*0038*/ 	.byte	0x04, 0x17
        /*003a*/ 	.short	(.L_21 - .L_20)
.L_20:
        /*003c*/ 	.word	0x00000000
        /*0040*/ 	.short	0x0002
        /*0042*/ 	.short	0x0010
        /*0044*/ 	.byte	0x00, 0xf0, 0x11, 0x00


	//----- nvinfo : EIATTR_KPARAM_INFO
	.align		4
.L_21:
        /*0048*/ 	.byte	0x04, 0x17
        /*004a*/ 	.short	(.L_23 - .L_22)
.L_22:
        /*004c*/ 	.word	0x00000000
        /*0050*/ 	.short	0x0001
        /*0052*/ 	.short	0x0008
        /*0054*/ 	.byte	0x00, 0xf5, 0x21, 0x00


	//----- nvinfo : EIATTR_KPARAM_INFO
	.align		4
.L_23:
        /*0058*/ 	.byte	0x04, 0x17
        /*005a*/ 	.short	(.L_25 - .L_24)
.L_24:
        /*005c*/ 	.word	0x00000000
        /*0060*/ 	.short	0x0000
        /*0062*/ 	.short	0x0000
        /*0064*/ 	.byte	0x00, 0xf5, 0x21, 0x00


	//----- nvinfo : EIATTR_SPARSE_MMA_MASK
	.align		4
.L_25:
        /*0068*/ 	.byte	0x03, 0x50
        /*006a*/ 	.short	0x0000


	//----- nvinfo : EIATTR_MAXREG_COUNT
	.align		4
        /*006c*/ 	.byte	0x03, 0x1b
        /*006e*/ 	.short	0x00ff


	//----- nvinfo : EIATTR_MERCURY_ISA_VERSION
	.align		4
        /*0070*/ 	.byte	0x03, 0x5f
        /*0072*/ 	.short	0x0101


	//----- nvinfo : EIATTR_VRC_CTA_INIT_COUNT
	.align		4
        /*0074*/ 	.byte	0x02, 0x4a
	.zero		1
	.zero		1


	//----- nvinfo : EIATTR_EXIT_INSTR_OFFSETS
	.align		4
        /*0078*/ 	.byte	0x04, 0x1c
        /*007a*/ 	.short	(.L_27 - .L_26)


	//   ....[0]....
.L_26:
        /*007c*/ 	.word	0x00000070


	//   ....[1]....
        /*0080*/ 	.word	0x000018d0


	//----- nvinfo : EIATTR_CRS_STACK_SIZE
	.align		4
.L_27:
        /*0084*/ 	.byte	0x04, 0x1e
        /*0086*/ 	.short	(.L_29 - .L_28)
.L_28:
        /*0088*/ 	.word	0x00000000


	//----- nvinfo : EIATTR_CBANK_PARAM_SIZE
	.align		4
.L_29:
        /*008c*/ 	.byte	0x03, 0x19
        /*008e*/ 	.short	0x0030


	//----- nvinfo : EIATTR_PARAM_CBANK
	.align		4
        /*0090*/ 	.byte	0x04, 0x0a
        /*0092*/ 	.short	(.L_31 - .L_30)
	.align		4
.L_30:
        /*0094*/ 	.word	index@(.nv.constant0._Z16integration_stepP8MoleculeP5Forceiddd)
        /*0098*/ 	.short	0x0380
        /*009a*/ 	.short	0x0030


	//----- nvinfo : EIATTR_SW_WAR
	.align		4
.L_31:
        /*009c*/ 	.byte	0x04, 0x36
        /*009e*/ 	.short	(.L_33 - .L_32)
.L_32:
        /*00a0*/ 	.word	0x00000008
.L_33:


//--------------------- .nv.callgraph             --------------------------
	.section	.nv.callgraph,"",@"SHT_CUDA_CALLGRAPH"
	.align	4
	.sectionentsize	8
	.align		4
        /*0000*/ 	.word	0x00000000
	.align		4
        /*0004*/ 	.word	0xffffffff
	.align		4
        /*0008*/ 	.word	0x00000000
	.align		4
        /*000c*/ 	.word	0xfffffffe
	.align		4
        /*0010*/ 	.word	0x00000000
	.align		4
        /*0014*/ 	.word	0xfffffffd
	.align		4
        /*0018*/ 	.word	0x00000000
	.align		4
        /*001c*/ 	.word	0xfffffffc


//--------------------- .text._Z16integration_stepP8MoleculeP5Forceiddd --------------------------
	.section	.text._Z16integration_stepP8MoleculeP5Forceiddd,"ax",@progbits
	.align	128
        .global         _Z16integration_stepP8MoleculeP5Forceiddd
        .type           _Z16integration_stepP8MoleculeP5Forceiddd,@function
        .size           _Z16integration_stepP8MoleculeP5Forceiddd,(.L_x_46 - _Z16integration_stepP8MoleculeP5Forceiddd)
        .other          _Z16integration_stepP8MoleculeP5Forceiddd,@"STO_CUDA_ENTRY STV_DEFAULT"
_Z16integration_stepP8MoleculeP5Forceiddd:
.text._Z16integration_stepP8MoleculeP5Forceiddd:
[----:B------:R-:W-:Y:S01]  /*0000*/  LDC R1, c[0x0][0x37c] ;  /* 0x0000df00ff017b82 */ /* 0x000fe20000000800 */
[----:B------:R-:W0:Y:S07]  /*0010*/  S2R R0, SR_TID.X ;  /* 0x0000000000007919 */ /* 0x000e2e0000002100 */
[----:B------:R-:W0:Y:S01]  /*0020*/  S2UR UR4, SR_CTAID.X ;  /* 0x00000000000479c3 */ /* 0x000e220000002500 */
[----:B------:R-:W1:Y:S07]  /*0030*/  LDCU UR5, c[0x0][0x390] ;  /* 0x00007200ff0577ac */ /* 0x000e6e0008000800 */
[----:B------:R-:W0:Y:S02]  /*0040*/  LDC R5, c[0x0][0x360] ;  /* 0x0000d800ff057b82 */ /* 0x000e240000000800 */
[----:B0-----:R-:W-:-:S05]  /*0050*/  IMAD R5, R5, UR4, R0 ;  /* 0x0000000405057c24 */ /* 0x001fca000f8e0200 */
[----:B-1----:R-:W-:-:S13]  /*0060*/  ISETP.GE.AND P0, PT, R5, UR5, PT ;  /* 0x0000000505007c0c */ /* 0x002fda000bf06270 */
[----:B------:R-:W-:Y:S05]  /*0070*/  @P0 EXIT ;  /* 0x000000000000094d */ /* 0x000fea0003800000 */
[----:B------:R-:W0:Y:S01]  /*0080*/  LDC.64 R22, c[0x0][0x380] ;  /* 0x0000e000ff167b82 */ /* 0x000e220000000a00 */
[----:B------:R-:W1:Y:S01]  /*0090*/  LDCU.64 UR8, c[0x0][0x358] ;  /* 0x00006b00ff0877ac */ /* 0x000e620008000a00 */
[----:B------:R-:W2:Y:S01]  /*00a0*/  LDCU.64 UR4, c[0x0][0x398] ;  /* 0x00007300ff0477ac */ /* 0x000ea20008000a00 */
[----:B0-----:R-:W-:-:S05]  /*00b0*/  IMAD.WIDE R22, R5, 0x50, R22 ;  /* 0x0000005005167825 */ /* 0x001fca00078e0216 */
[----:B-1----:R0:W5:Y:S04]  /*00c0*/  LDG.E.64 R6, desc[UR8][R22.64+0x20] ;  /* 0x0000200816067981 */ /* 0x002168000c1e1b00 */
[----:B------:R0:W5:Y:S01]  /*00d0*/  LDG.E.64 R2, desc[UR8][R22.64+0x38] ;  /* 0x0000380816027981 */ /* 0x000162000c1e1b00 */
[----:B------:R-:W-:Y:S01]  /*00e0*/  BSSY.RECONVERGENT B0, `(.L_x_0) ;  /* 0x0000006000007945 */ /* 0x000fe20003800200 */
[----:B------:R-:W-:Y:S01]  /*00f0*/  IMAD.MOV.U32 R43, RZ, RZ, 0x40000000 ;  /* 0x40000000ff2b7424 */ /* 0x000fe200078e00ff */
[----:B------:R-:W-:Y:S01]  /*0100*/  MOV R0, 0x140 ;  /* 0x0000014000007802 */ /* 0x000fe20000000f00 */
[----:B--2---:R-:W-:Y:S01]  /*0110*/  DADD R44, -RZ, |UR4| ;  /* 0x40000004ff2c7e29 */ /* 0x004fe20008000100 */
[----:B------:R-:W-:-:S10]  /*0120*/  UMOV UR4, URZ ;  /* 0x000000ff00047c82 */ /* 0x000fd40008000000 */
[----:B0----5:R-:W-:Y:S05]  /*0130*/  CALL.REL.NOINC `($_Z16integration_stepP8MoleculeP5Forceiddd$__internal_accurate_pow) ;  /* 0x0000002000187944 */ /* 0x021fea0003c00000 */
[----:B------:R-:W-:Y:S05]  /*0140*/  BSYNC.RECONVERGENT B0 ;  /* 0x0000000000007941 */ /* 0x000fea0003800200 */
.L_x_0:
[----:B------:R0:W5:Y:S01]  /*0150*/  LDG.E.64 R18, desc[UR8][R22.64+0x8] ;  /* 0x0000080816127981 */ /* 0x000162000c1e1b00 */
[----:B------:R-:W1:Y:S03]  /*0160*/  LDC.64 R10, c[0x0][0x398] ;  /* 0x0000e600ff0a7b82 */ /* 0x000e660000000a00 */
[----:B------:R0:W5:Y:S04]  /*0170*/  LDG.E.64 R26, desc[UR8][R22.64+0x40] ;  /* 0x00004008161a7981 */ /* 0x000168000c1e1b00 */
[----:B------:R0:W5:Y:S04]  /*0180*/  LDG.E.64 R16, desc[UR8][R22.64+0x28] ;  /* 0x0000280816107981 */ /* 0x000168000c1e1b00 */
[----:B------:R0:W5:Y:S04]  /*0190*/  LDG.E.64 R8, desc[UR8][R22.64+0x10] ;  /* 0x0000100816087981 */ /* 0x000168000c1e1b00 */
[----:B------:R0:W5:Y:S04]  /*01a0*/  LDG.E.64 R20, desc[UR8][R22.64+0x48] ;  /* 0x0000480816147981 */ /* 0x000168000c1e1b00 */
[----:B------:R0:W5:Y:S04]  /*01b0*/  LDG.E.64 R14, desc[UR8][R22.64+0x30] ;  /* 0x00003008160e7981 */ /* 0x000168000c1e1b00 */
[----:B------:R0:W5:Y:S01]  /*01c0*/  LDG.E.64 R12, desc[UR8][R22.64+0x18] ;  /* 0x00001808160c7981 */ /* 0x000162000c1e1b00 */
[----:B-1----:R-:W-:-:S02]  /*01d0*/  DADD R28, R10, 2 ;  /* 0x400000000a1c7429 */ /* 0x002fc40000000000 */
[C---:B------:R-:W-:Y:S02]  /*01e0*/  DSETP.NEU.AND P1, PT, R10.reuse, RZ, PT ;  /* 0x000000ff0a00722a */ /* 0x040fe40003f2d000 */
[----:B------:R-:W-:-:S06]  /*01f0*/  DSETP.NEU.AND P0, PT, R10, 1, PT ;  /* 0x3ff000000a00742a */ /* 0x000fcc0003f0d000 */
[----:B------:R-:W-:-:S04]  /*0200*/  LOP3.LUT R28, R29, 0x7ff00000, RZ, 0xc0, !PT ;  /* 0x7ff000001d1c7812 */ /* 0x000fc800078ec0ff */
[----:B------:R-:W-:Y:S02]  /*0210*/  ISETP.NE.AND P2, PT, R28, 0x7ff00000, PT ;  /* 0x7ff000001c00780c */ /* 0x000fe40003f45270 */
[----:B------:R-:W-:-:S11]  /*0220*/  @!P1 CS2R R24, SRZ ;  /* 0x0000000000189805 */ /* 0x000fd6000001ff00 */
[----:B0-----:R-:W-:Y:S05]  /*0230*/  @P2 BRA `(.L_x_1) ;  /* 0x0000000000182947 */ /* 0x001fea0003800000 */
[----:B------:R-:W-:-:S14]  /*0240*/  DSETP.NAN.AND P1, PT, R10, R10, PT ;  /* 0x0000000a0a00722a */ /* 0x000fdc0003f28000 */
[----:B------:R-:W-:Y:S01]  /*0250*/  @P1 DADD R24, R10, 2 ;  /* 0x400000000a181429 */ /* 0x000fe20000000000 */
[----:B------:R-:W-:Y:S10]  /*0260*/  @P1 BRA `(.L_x_1) ;  /* 0x00000000000c1947 */ /* 0x000ff40003800000 */
[----:B------:R-:W-:-:S14]  /*0270*/  DSETP.NEU.AND P1, PT, |R10|, +INF , PT ;  /* 0x7ff000000a00742a */ /* 0x000fdc0003f2d200 */
[----:B------:R-:W-:Y:S02]  /*0280*/  @!P1 IMAD.MOV.U32 R24, RZ, RZ, 0x0 ;  /* 0x00000000ff189424 */ /* 0x000fe400078e00ff */
[----:B------:R-:W-:-:S07]  /*0290*/  @!P1 IMAD.MOV.U32 R25, RZ, RZ, 0x7ff00000 ;  /* 0x7ff00000ff199424 */ /* 0x000fce00078e00ff */
.L_x_1:
[----:B------:R-:W-:Y:S01]  /*02a0*/  FSEL R24, R24, RZ, P0 ;  /* 0x000000ff18187208 */ /* 0x000fe20000000000 */
[----:B------:R-:W0:Y:S01]  /*02b0*/  LDCU UR5, c[0x0][0x390] ;  /* 0x00007200ff0577ac */ /* 0x000e220008000800 */
[----:B------:R-:W-:-:S06]  /*02c0*/  FSEL R25, R25, 1.875, P0 ;  /* 0x3ff0000019197808 */ /* 0x000fcc0000000000 */
[----:B------:R-:W-:Y:S02]  /*02d0*/  DMUL R28, R2, R24 ;  /* 0x00000018021c7228 */ /* 0x000fe40000000000 */
[C---:B-----5:R-:W-:Y:S02]  /*02e0*/  DMUL R30, R24.reuse, R26 ;  /* 0x0000001a181e7228 */ /* 0x060fe40000000000 */
[----:B------:R-:W-:Y:S02]  /*02f0*/  DMUL R24, R24, R20 ;  /* 0x0000001418187228 */ /* 0x000fe40000000000 */
[----:B------:R-:W-:Y:S02]  /*0300*/  DMUL R2, R2, R10 ;  /* 0x0000000a02027228 */ /* 0x000fe40000000000 */
[----:B------:R-:W-:Y:S02]  /*0310*/  DMUL R28, R28, 0.5 ;  /* 0x3fe000001c1c7828 */ /* 0x000fe40000000000 */
[----:B------:R-:W-:Y:S01]  /*0320*/  DMUL R30, R30, 0.5 ;  /* 0x3fe000001e1e7828 */ /* 0x000fe20000000000 */
[----:B0-----:R-:W-:Y:S01]  /*0330*/  UISETP.NE.AND UP0, UPT, UR5, URZ, UPT ;  /* 0x000000ff0500728c */ /* 0x001fe2000bf05270 */
[----:B------:R-:W-:-:S02]  /*0340*/  DMUL R24, R24, 0.5 ;  /* 0x3fe0000018187828 */ /* 0x000fc40000000000 */
[-C--:B------:R-:W-:Y:S02]  /*0350*/  DMUL R26, R26, R10.reuse ;  /* 0x0000000a1a1a7228 */ /* 0x080fe40000000000 */
[-C--:B------:R-:W-:Y:S02]  /*0360*/  DFMA R28, R6, R10.reuse, R28 ;  /* 0x0000000a061c722b */ /* 0x080fe4000000001c */
[-C--:B------:R-:W-:Y:S02]  /*0370*/  DFMA R30, R16, R10.reuse, R30 ;  /* 0x0000000a101e722b */ /* 0x080fe4000000001e */
[-C--:B------:R-:W-:Y:S02]  /*0380*/  DFMA R24, R14, R10.reuse, R24 ;  /* 0x0000000a0e18722b */ /* 0x080fe40000000018 */
[----:B------:R-:W-:Y:S02]  /*0390*/  DMUL R20, R20, R10 ;  /* 0x0000000a14147228 */ /* 0x000fe40000000000 */
[----:B------:R-:W-:-:S02]  /*03a0*/  DFMA R10, R2, 0.5, R6 ;  /* 0x3fe00000020a782b */ /* 0x000fc40000000006 */
[----:B------:R-:W-:Y:S02]  /*03b0*/  DADD R30, R30, R8 ;  /* 0x000000001e1e7229 */ /* 0x000fe40000000008 */
[----:B------:R-:W-:Y:S02]  /*03c0*/  DADD R18, R28, R18 ;  /* 0x000000001c127229 */ /* 0x000fe40000000012 */
[----:B------:R-:W-:Y:S01]  /*03d0*/  DFMA R6, R26, 0.5, R16 ;  /* 0x3fe000001a06782b */ /* 0x000fe20000000010 */
[----:B------:R0:W-:Y:S01]  /*03e0*/  STG.E.64 desc[UR8][R22.64+0x20], R10 ;  /* 0x0000200a16007986 */ /* 0x0001e2000c101b08 */
[----:B------:R-:W-:Y:S02]  /*03f0*/  DADD R12, R24, R12 ;  /* 0x00000000180c7229 */ /* 0x000fe4000000000c */
[----:B------:R-:W-:Y:S01]  /*0400*/  DFMA R8, R20, 0.5, R14 ;  /* 0x3fe000001408782b */ /* 0x000fe2000000000e */
[----:B------:R0:W-:Y:S01]  /*0410*/  STG.E.64 desc[UR8][R22.64+0x8], R18 ;  /* 0x0000081216007986 */ /* 0x0001e2000c101b08 */
[----:B------:R-:W1:Y:S03]  /*0420*/  LDC.64 R20, c[0x0][0x388] ;  /* 0x0000e200ff147b82 */ /* 0x000e660000000a00 */
[----:B------:R0:W-:Y:S04]  /*0430*/  STG.E.64 desc[UR8][R22.64+0x10], R30 ;  /* 0x0000101e16007986 */ /* 0x0001e8000c101b08 */
[----:B------:R0:W-:Y:S04]  /*0440*/  STG.E.64 desc[UR8][R22.64+0x18], R12 ;  /* 0x0000180c16007986 */ /* 0x0001e8000c101b08 */
[----:B------:R0:W-:Y:S04]  /*0450*/  STG.E.64 desc[UR8][R22.64+0x28], R6 ;  /* 0x0000280616007986 */ /* 0x0001e8000c101b08 */
[----:B------:R0:W-:Y:S01]  /*0460*/  STG.E.64 desc[UR8][R22.64+0x30], R8 ;  /* 0x0000300816007986 */ /* 0x0001e2000c101b08 */
[----:B-1----:R-:W-:Y:S01]  /*0470*/  IMAD.WIDE R20, R5, 0x18, R20 ;  /* 0x0000001805147825 */ /* 0x002fe200078e0214 */
[----:B0-----:R-:W-:Y:S06]  /*0480*/  BRA.U !UP0, `(.L_x_2) ;  /* 0x0000000d08b87547 */ /* 0x001fec000b800000 */
[----:B------:R-:W0:Y:S01]  /*0490*/  LDCU.64 UR6, c[0x0][0x380] ;  /* 0x00007000ff0677ac */ /* 0x000e220008000a00 */
[----:B------:R-:W1:Y:S01]  /*04a0*/  LDC.64 R18, c[0x0][0x3a8] ;  /* 0x0000ea00ff127b82 */ /* 0x000e620000000a00 */
[----:B------:R-:W-:Y:S01]  /*04b0*/  IMAD.MOV R5, RZ, RZ, -R5 ;  /* 0x000000ffff057224 */ /* 0x000fe200078e0a05 */
[----:B------:R-:W2:Y:S01]  /*04c0*/  LDCU.64 UR10, c[0x0][0x3a0] ;  /* 0x00007400ff0a77ac */ /* 0x000ea20008000a00 */
[----:B------:R-:W-:-:S05]  /*04d0*/  UIADD3 UR5, UPT, UPT, -UR5, URZ, URZ ;  /* 0x000000ff05057290 */ /* 0x000fca000fffe1ff */
[----:B------:R-:W3:Y:S01]  /*04e0*/  LDC R4, c[0x0][0x3a4] ;  /* 0x0000e900ff047b82 */ /* 0x000ee20000000800 */
[----:B0-----:R-:W-:-:S04]  /*04f0*/  UIADD3 UR6, UP0, UPT, UR6, 0x10, URZ ;  /* 0x0000001006067890 */ /* 0x001fc8000ff1e0ff */
[----:B------:R-:W-:Y:S02]  /*0500*/  UIADD3.X UR7, UPT, UPT, URZ, UR7, URZ, UP0, !UPT ;  /* 0x00000007ff077290 */ /* 0x000fe400087fe4ff */
[----:B------:R-:W-:Y:S01]  /*0510*/  IMAD.U32 R16, RZ, RZ, UR6 ;  /* 0x00000006ff107e24 */ /* 0x000fe2000f8e00ff */
[----:B-1----:R-:W-:-:S03]  /*0520*/  DMUL R18, R18, 24 ;  /* 0x4038000012127828 */ /* 0x002fc60000000000 */
[----:B--2---:R-:W-:-:S08]  /*0530*/  IMAD.U32 R17, RZ, RZ, UR7 ;  /* 0x00000007ff117e24 */ /* 0x004fd0000f8e00ff */
.L_x_26:
[----:B------:R-:W-:Y:S01]  /*0540*/  ISETP.NE.AND P0, PT, R5, RZ, PT ;  /* 0x000000ff0500720c */ /* 0x000fe20003f05270 */
[----:B------:R-:W-:Y:S01]  /*0550*/  UIADD3 UR5, UPT, UPT, UR5, 0x1, URZ ;  /* 0x0000000105057890 */ /* 0x000fe2000fffe0ff */
[----:B------:R-:W-:Y:S03]  /*0560*/  BSSY.RECONVERGENT B0, `(.L_x_3) ;  /* 0x00000d9000007945 */ /* 0x000fe60003800200 */
[----:B------:R-:W-:-:S08]  /*0570*/  UISETP.NE.AND UP0, UPT, UR5, URZ, UPT ;  /* 0x000000ff0500728c */ /* 0x000fd0000bf05270 */
[----:B0-----:R-:W-:Y:S05]  /*0580*/  @!P0 BRA `(.L_x_4) ;  /* 0x0000000c00588947 */ /* 0x001fea0003800000 */
[----:B------:R-:W2:Y:S04]  /*0590*/  LDG.E.64 R14, desc[UR8][R22.64+0x8] ;  /* 0x00000808160e7981 */ /* 0x000ea8000c1e1b00 */
[----:B------:R-:W2:Y:S04]  /*05a0*/  LDG.E.64 R2, desc[UR8][R16.64+-0x8] ;  /* 0xfffff80810027981 */ /* 0x000ea8000c1e1b00 */
[----:B------:R-:W4:Y:S04]  /*05b0*/  LDG.E.64 R12, desc[UR8][R22.64+0x10] ;  /* 0x00001008160c7981 */ /* 0x000f28000c1e1b00 */
[----:B------:R-:W4:Y:S04]  /*05c0*/  LDG.E.64 R6, desc[UR8][R16.64] ;  /* 0x0000000810067981 */ /* 0x000f28000c1e1b00 */
[----:B------:R-:W5:Y:S04]  /*05d0*/  LDG.E.64 R10, desc[UR8][R22.64+0x18] ;  /* 0x00001808160a7981 */ /* 0x000f68000c1e1b00 */
[----:B------:R-:W5:Y:S01]  /*05e0*/  LDG.E.64 R8, desc[UR8][R16.64+0x8] ;  /* 0x0000080810087981 */ /* 0x000f62000c1e1b00 */
[----:B------:R-:W-:Y:S01]  /*05f0*/  BSSY.RECONVERGENT B1, `(.L_x_5) ;  /* 0x0000008000017945 */ /* 0x000fe20003800200 */
[----:B------:R-:W-:Y:S01]  /*0600*/  IMAD.MOV.U32 R43, RZ, RZ, 0x40000000 ;  /* 0x40000000ff2b7424 */ /* 0x000fe200078e00ff */
[----:B------:R-:W-:Y:S01]  /*0610*/  MOV R0, 0x670 ;  /* 0x0000067000007802 */ /* 0x000fe20000000f00 */
[----:B--2---:R-:W-:-:S08]  /*0620*/  DADD R14, R14, -R2 ;  /* 0x000000000e0e7229 */ /* 0x004fd00000000802 */
[----:B------:R-:W-:Y:S02]  /*0630*/  DADD R44, -RZ, |R14| ;  /* 0x00000000ff2c7229 */ /* 0x000fe4000000050e */
[----:B----4-:R-:W-:Y:S02]  /*0640*/  DADD R12, R12, -R6 ;  /* 0x000000000c0c7229 */ /* 0x010fe40000000806 */
[----:B-----5:R-:W-:-:S11]  /*0650*/  DADD R10, R10, -R8 ;  /* 0x000000000a0a7229 */ /* 0x020fd60000000808 */
[----:B---3--:R-:W-:Y:S05]  /*0660*/  CALL.REL.NOINC `($_Z16integration_stepP8MoleculeP5Forceiddd$__internal_accurate_pow) ;  /* 0x0000001800cc7944 */ /* 0x008fea0003c00000 */
[----:B------:R-:W-:Y:S05]  /*0670*/  BSYNC.RECONVERGENT B1 ;  /* 0x0000000000017941 */ /* 0x000fea0003800200 */
.L_x_5:
[C---:B------:R-:W-:Y:S01]  /*0680*/  DADD R2, R14.reuse, 2 ;  /* 0x400000000e027429 */ /* 0x040fe20000000000 */
[----:B------:R-:W-:Y:S01]  /*0690*/  BSSY.RECONVERGENT B1, `(.L_x_6) ;  /* 0x000000f000017945 */ /* 0x000fe20003800200 */
[----:B------:R-:W-:Y:S02]  /*06a0*/  DADD R6, -RZ, |R12| ;  /* 0x00000000ff067229 */ /* 0x000fe4000000050c */
[----:B------:R-:W-:-:S06]  /*06b0*/  DSETP.NEU.AND P0, PT, R14, RZ, PT ;  /* 0x000000ff0e00722a */ /* 0x000fcc0003f0d000 */
[----:B------:R-:W-:Y:S02]  /*06c0*/  LOP3.LUT R2, R3, 0x7ff00000, RZ, 0xc0, !PT ;  /* 0x7ff0000003027812 */ /* 0x000fe400078ec0ff */
[----:B------:R-:W-:Y:S01]  /*06d0*/  FSEL R3, R25, RZ, P0 ;  /* 0x000000ff19037208 */ /* 0x000fe20000000000 */
[----:B------:R-:W-:Y:S01]  /*06e0*/  IMAD.MOV.U32 R44, RZ, RZ, R6 ;  /* 0x000000ffff2c7224 */ /* 0x000fe200078e0006 */
[----:B------:R-:W-:Y:S02]  /*06f0*/  ISETP.NE.AND P1, PT, R2, 0x7ff00000, PT ;  /* 0x7ff000000200780c */ /* 0x000fe40003f25270 */
[----:B------:R-:W-:-:S11]  /*0700*/  FSEL R2, R24, RZ, P0 ;  /* 0x000000ff18027208 */ /* 0x000fd60000000000 */
[----:B------:R-:W-:Y:S05]  /*0710*/  @P1 BRA `(.L_x_7) ;  /* 0x0000000000181947 */ /* 0x000fea0003800000 */
[----:B------:R-:W-:-:S14]  /*0720*/  DSETP.NAN.AND P0, PT, R14, R14, PT ;  /* 0x0000000e0e00722a */ /* 0x000fdc0003f08000 */
[----:B------:R-:W-:Y:S01]  /*0730*/  @P0 DADD R2, R14, 2 ;  /* 0x400000000e020429 */ /* 0x000fe20000000000 */
[----:B------:R-:W-:Y:S10]  /*0740*/  @P0 BRA `(.L_x_7) ;  /* 0x00000000000c0947 */ /* 0x000ff40003800000 */
[----:B------:R-:W-:-:S14]  /*0750*/  DSETP.NEU.AND P0, PT, |R14|, +INF , PT ;  /* 0x7ff000000e00742a */ /* 0x000fdc0003f0d200 */
[----:B------:R-:W-:Y:S02]  /*0760*/  @!P0 IMAD.MOV.U32 R2, RZ, RZ, 0x0 ;  /* 0x00000000ff028424 */ /* 0x000fe400078e00ff */
[----:B------:R-:W-:-:S07]  /*0770*/  @!P0 IMAD.MOV.U32 R3, RZ, RZ, 0x7ff00000 ;  /* 0x7ff00000ff038424 */ /* 0x000fce00078e00ff */
.L_x_7:
[----:B------:R-:W-:Y:S05]  /*0780*/  BSYNC.RECONVERGENT B1 ;  /* 0x0000000000017941 */ /* 0x000fea0003800200 */
.L_x_6:
[----:B------:R-:W-:Y:S01]  /*0790*/  BSSY.RECONVERGENT B1, `(.L_x_8) ;  /* 0x0000005000017945 */ /* 0x000fe20003800200 */
[----:B------:R-:W-:Y:S01]  /*07a0*/  IMAD.MOV.U32 R45, RZ, RZ, R7 ;  /* 0x000000ffff2d7224 */ /* 0x000fe200078e0007 */
[----:B------:R-:W-:Y:S01]  /*07b0*/  MOV R0, 0x7e0 ;  /* 0x000007e000007802 */ /* 0x000fe20000000f00 */
[----:B------:R-:W-:-:S07]  /*07c0*/  IMAD.MOV.U32 R43, RZ, RZ, 0x40000000 ;  /* 0x40000000ff2b7424 */ /* 0x000fce00078e00ff */
[----:B------:R-:W-:Y:S05]  /*07d0*/  CALL.REL.NOINC `($_Z16integration_stepP8MoleculeP5Forceiddd$__internal_accurate_pow) ;  /* 0x0000001800707944 */ /* 0x000fea0003c00000 */
[----:B------:R-:W-:Y:S05]  /*07e0*/  BSYNC.RECONVERGENT B1 ;  /* 0x0000000000017941 */ /* 0x000fea0003800200 */
.L_x_8:
[C---:B------:R-:W-:Y:S01]  /*07f0*/  DADD R6, R12.reuse, 2 ;  /* 0x400000000c067429 */ /* 0x040fe20000000000 */
[----:B------:R-:W-:Y:S01]  /*0800*/  BSSY.RECONVERGENT B1, `(.L_x_9) ;  /* 0x0000012000017945 */ /* 0x000fe20003800200 */
[----:B------:R-:W-:Y:S02]  /*0810*/  DSETP.NEU.AND P1, PT, R12, RZ, PT ;  /* 0x000000ff0c00722a */ /* 0x000fe40003f2d000 */
[----:B------:R-:W-:Y:S02]  /*0820*/  DSETP.NEU.AND P3, PT, R14, 1, PT ;  /* 0x3ff000000e00742a */ /* 0x000fe40003f6d000 */
[----:B------:R-:W-:Y:S02]  /*0830*/  DSETP.NEU.AND P0, PT, R12, 1, PT ;  /* 0x3ff000000c00742a */ /* 0x000fe40003f0d000 */
[----:B------:R-:W-:Y:S01]  /*0840*/  DADD R44, -RZ, |R10| ;  /* 0x00000000ff2c7229 */ /* 0x000fe2000000050a */
[----:B------:R-:W-:Y:S02]  /*0850*/  FSEL R24, R24, RZ, P1 ;  /* 0x000000ff18187208 */ /* 0x000fe40000800000 */
[----:B------:R-:W-:-:S02]  /*0860*/  LOP3.LUT R6, R7, 0x7ff00000, RZ, 0xc0, !PT ;  /* 0x7ff0000007067812 */ /* 0x000fc400078ec0ff */
[----:B------:R-:W-:Y:S02]  /*0870*/  FSEL R25, R25, RZ, P1 ;  /* 0x000000ff19197208 */ /* 0x000fe40000800000 */
[----:B------:R-:W-:Y:S02]  /*0880*/  ISETP.NE.AND P2, PT, R6, 0x7ff00000, PT ;  /* 0x7ff000000600780c */ /* 0x000fe40003f45270 */
[----:B------:R-:W-:Y:S02]  /*0890*/  FSEL R8, R2, RZ, P3 ;  /* 0x000000ff02087208 */ /* 0x000fe40001800000 */
[----:B------:R-:W-:-:S09]  /*08a0*/  FSEL R9, R3, 1.875, P3 ;  /* 0x3ff0000003097808 */ /* 0x000fd20001800000 */
[----:B------:R-:W-:Y:S05]  /*08b0*/  @P2 BRA `(.L_x_10) ;  /* 0x0000000000182947 */ /* 0x000fea0003800000 */
[----:B------:R-:W-:-:S14]  /*08c0*/  DSETP.NAN.AND P1, PT, R12, R12, PT ;  /* 0x0000000c0c00722a */ /* 0x000fdc0003f28000 */
[----:B------:R-:W-:Y:S01]  /*08d0*/  @P1 DADD R24, R12, 2 ;  /* 0x400000000c181429 */ /* 0x000fe20000000000 */
[----:B------:R-:W-:Y:S10]  /*08e0*/  @P1 BRA `(.L_x_10) ;  /* 0x00000000000c1947 */ /* 0x000ff40003800000 */
[----:B------:R-:W-:-:S14]  /*08f0*/  DSETP.NEU.AND P1, PT, |R12|, +INF , PT ;  /* 0x7ff000000c00742a */ /* 0x000fdc0003f2d200 */
[----:B------:R-:W-:Y:S02]  /*0900*/  @!P1 IMAD.MOV.U32 R24, RZ, RZ, 0x0 ;  /* 0x00000000ff189424 */ /* 0x000fe400078e00ff */
[----:B------:R-:W-:-:S07]  /*0910*/  @!P1 IMAD.MOV.U32 R25, RZ, RZ, 0x7ff00000 ;  /* 0x7ff00000ff199424 */ /* 0x000fce00078e00ff */
.L_x_10:
[----:B------:R-:W-:Y:S05]  /*0920*/  BSYNC.RECONVERGENT B1 ;  /* 0x0000000000017941 */ /* 0x000fea0003800200 */
.L_x_9:
[----:B------:R-:W-:Y:S01]  /*0930*/  FSEL R2, R24, RZ, P0 ;  /* 0x000000ff18027208 */ /* 0x000fe20000000000 */
[----:B------:R-:W-:Y:S01]  /*0940*/  BSSY.RECONVERGENT B1, `(.L_x_11) ;  /* 0x0000006000017945 */ /* 0x000fe20003800200 */
[----:B------:R-:W-:Y:S01]  /*0950*/  FSEL R3, R25, 1.875, P0 ;  /* 0x3ff0000019037808 */ /* 0x000fe20000000000 */
[----:B------:R-:W-:Y:S01]  /*0960*/  IMAD.MOV.U32 R43, RZ, RZ, 0x40000000 ;  /* 0x40000000ff2b7424 */ /* 0x000fe200078e00ff */
[----:B------:R-:W-:-:S04]  /*0970*/  MOV R0, 0x9a0 ;  /* 0x000009a000007802 */ /* 0x000fc80000000f00 */
[----:B------:R-:W-:-:S11]  /*0980*/  DADD R8, R8, R2 ;  /* 0x0000000008087229 */ /* 0x000fd60000000002 */
[----:B------:R-:W-:Y:S05]  /*0990*/  CALL.REL.NOINC `($_Z16integration_stepP8MoleculeP5Forceiddd$__internal_accurate_pow) ;  /* 0x0000001800007944 */ /* 0x000fea0003c00000 */
[----:B------:R-:W-:Y:S05]  /*09a0*/  BSYNC.RECONVERGENT B1 ;  /* 0x0000000000017941 */ /* 0x000fea0003800200 */
.L_x_11:
[C---:B------:R-:W-:Y:S01]  /*09b0*/  DADD R2, R10.reuse, 2 ;  /* 0x400000000a027429 */ /* 0x040fe20000000000 */
[----:B------:R-:W-:Y:S01]  /*09c0*/  BSSY.RECONVERGENT B1, `(.L_x_12) ;  /* 0x000000e000017945 */ /* 0x000fe20003800200 */
[C---:B------:R-:W-:Y:S02]  /*09d0*/  DSETP.NEU.AND P1, PT, R10.reuse, RZ, PT ;  /* 0x000000ff0a00722a */ /* 0x040fe40003f2d000 */
[----:B------:R-:W-:-:S04]  /*09e0*/  DSETP.NEU.AND P0, PT, R10, 1, PT ;  /* 0x3ff000000a00742a */ /* 0x000fc80003f0d000 */
[----:B------:R-:W-:Y:S02]  /*09f0*/  FSEL R24, R24, RZ, P1 ;  /* 0x000000ff18187208 */ /* 0x000fe40000800000 */
[----:B------:R-:W-:Y:S02]  /*0a00*/  LOP3.LUT R2, R3, 0x7ff00000, RZ, 0xc0, !PT ;  /* 0x7ff0000003027812 */ /* 0x000fe400078ec0ff */
[----:B------:R-:W-:Y:S02]  /*0a10*/  FSEL R25, R25, RZ, P1 ;  /* 0x000000ff19197208 */ /* 0x000fe40000800000 */
[----:B------:R-:W-:-:S13]  /*0a20*/  ISETP.NE.AND P2, PT, R2, 0x7ff00000, PT ;  /* 0x7ff000000200780c */ /* 0x000fda0003f45270 */
[----:B------:R-:W-:Y:S05]  /*0a30*/  @P2 BRA `(.L_x_13) ;  /* 0x0000000000182947 */ /* 0x000fea0003800000 */
[----:B------:R-:W-:-:S14]  /*0a40*/  DSETP.NAN.AND P1, PT, R10, R10, PT ;  /* 0x0000000a0a00722a */ /* 0x000fdc0003f28000 */
[----:B------:R-:W-:Y:S01]  /*0a50*/  @P1 DADD R24, R10, 2 ;  /* 0x400000000a181429 */ /* 0x000fe20000000000 */
[----:B------:R-:W-:Y:S10]  /*0a60*/  @P1 BRA `(.L_x_13) ;  /* 0x00000000000c1947 */ /* 0x000ff40003800000 */
[----:B------:R-:W-:-:S14]  /*0a70*/  DSETP.NEU.AND P1, PT, |R10|, +INF , PT ;  /* 0x7ff000000a00742a */ /* 0x000fdc0003f2d200 */
[----:B------:R-:W-:Y:S02]  /*0a80*/  @!P1 IMAD.MOV.U32 R24, RZ, RZ, 0x0 ;  /* 0x00000000ff189424 */ /* 0x000fe400078e00ff */
[----:B------:R-:W-:-:S07]  /*0a90*/  @!P1 IMAD.MOV.U32 R25, RZ, RZ, 0x7ff00000 ;  /* 0x7ff00000ff199424 */ /* 0x000fce00078e00ff */
.L_x_13:
[----:B------:R-:W-:Y:S05]  /*0aa0*/  BSYNC.RECONVERGENT B1 ;  /* 0x0000000000017941 */ /* 0x000fea0003800200 */
.L_x_12:
[----:B------:R-:W-:Y:S01]  /*0ab0*/  FSEL R2, R24, RZ, P0 ;  /* 0x000000ff18027208 */ /* 0x000fe20000000000 */
[----:B------:R-:W-:Y:S01]  /*0ac0*/  BSSY.RECONVERGENT B1, `(.L_x_14) ;  /* 0x0000015000017945 */ /* 0x000fe20003800200 */
[----:B------:R-:W-:Y:S01]  /*0ad0*/  FSEL R3, R25, 1.875, P0 ;  /* 0x3ff0000019037808 */ /* 0x000fe20000000000 */
[----:B------:R-:W-:Y:S01]  /*0ae0*/  IMAD.MOV.U32 R25, RZ, RZ, 0x3fd80000 ;  /* 0x3fd80000ff197424 */ /* 0x000fe200078e00ff */
[----:B------:R-:W-:-:S04]  /*0af0*/  MOV R24, 0x0 ;  /* 0x0000000000187802 */ /* 0x000fc80000000f00 */
[----:B------:R-:W-:-:S06]  /*0b00*/  DADD R8, R8, R2 ;  /* 0x0000000008087229 */ /* 0x000fcc0000000002 */
[----:B------:R-:W0:Y:S04]  /*0b10*/  MUFU.RSQ64H R3, R9 ;  /* 0x0000000900037308 */ /* 0x000e280000001c00 */
[----:B------:R-:W-:-:S05]  /*0b20*/  VIADD R2, R9, 0xfcb00000 ;  /* 0xfcb0000009027836 */ /* 0x000fca0000000000 */
[----:B------:R-:W-:Y:S01]  /*0b30*/  ISETP.GE.U32.AND P0, PT, R2, 0x7ca00000, PT ;  /* 0x7ca000000200780c */ /* 0x000fe20003f06070 */
[----:B0-----:R-:W-:-:S08]  /*0b40*/  DMUL R6, R2, R2 ;  /* 0x0000000202067228 */ /* 0x001fd00000000000 */
[----:B------:R-:W-:-:S08]  /*0b50*/  DFMA R6, R8, -R6, 1 ;  /* 0x3ff000000806742b */ /* 0x000fd00000000806 */
[----:B------:R-:W-:Y:S02]  /*0b60*/  DFMA R24, R6, R24, 0.5 ;  /* 0x3fe000000618742b */ /* 0x000fe40000000018 */
[----:B------:R-:W-:-:S08]  /*0b70*/  DMUL R6, R2, R6 ;  /* 0x0000000602067228 */ /* 0x000fd00000000000 */
[----:B------:R-:W-:-:S08]  /*0b80*/  DFMA R26, R24, R6, R2 ;  /* 0x00000006181a722b */ /* 0x000fd00000000002 */
[----:B------:R-:W-:Y:S02]  /*0b90*/  DMUL R28, R8, R26 ;  /* 0x0000001a081c7228 */ /* 0x000fe40000000000 */
[----:B------:R-:W-:Y:S02]  /*0ba0*/  VIADD R25, R27, 0xfff00000 ;  /* 0xfff000001b197836 */ /* 0x000fe40000000000 */
[----:B------:R-:W-:-:S04]  /*0bb0*/  IMAD.MOV.U32 R24, RZ, RZ, R26 ;  /* 0x000000ffff187224 */ /* 0x000fc800078e001a */
[----:B------:R-:W-:-:S08]  /*0bc0*/  DFMA R30, R28, -R28, R8 ;  /* 0x8000001c1c1e722b */ /* 0x000fd00000000008 */
[----:B------:R-:W-:Y:S01]  /*0bd0*/  DFMA R6, R30, R24, R28 ;  /* 0x000000181e06722b */ /* 0x000fe2000000001c */
[----:B------:R-:W-:Y:S10]  /*0be0*/  @!P0 BRA `(.L_x_15) ;  /* 0x0000000000088947 */ /* 0x000ff40003800000 */
[----:B------:R-:W-:-:S07]  /*0bf0*/  MOV R0, 0xc10 ;  /* 0x00000c1000007802 */ /* 0x000fce0000000f00 */
[----:B------:R-:W-:Y:S05]  /*0c00*/  CALL.REL.NOINC `($__internal_1_$__cuda_sm20_dsqrt_rn_f64_mediumpath_v1) ;  /* 0x0000001000a87944 */ /* 0x000fea0003c00000 */
.L_x_15:
[----:B------:R-:W-:Y:S05]  /*0c10*/  BSYNC.RECONVERGENT B1 ;  /* 0x0000000000017941 */ /* 0x000fea0003800200 */
.L_x_14:
[----:B------:R-:W0:Y:S01]  /*0c20*/  MUFU.RCP64H R3, R7 ;  /* 0x0000000700037308 */ /* 0x000e220000001800 */
[----:B------:R-:W-:Y:S01]  /*0c30*/  IMAD.MOV.U32 R2, RZ, RZ, 0x1 ;  /* 0x00000001ff027424 */ /* 0x000fe200078e00ff */
[----:B------:R-:W-:Y:S01]  /*0c40*/  FSETP.GEU.AND P1, PT, |R4|, 6.5827683646048100446e-37, PT ;  /* 0x036000000400780b */ /* 0x000fe20003f2e200 */
[----:B------:R-:W-:Y:S04]  /*0c50*/  BSSY.RECONVERGENT B1, `(.L_x_16) ;  /* 0x0000015000017945 */ /* 0x000fe80003800200 */
[----:B0-----:R-:W-:-:S08]  /*0c60*/  DFMA R24, R2, -R6, 1 ;  /* 0x3ff000000218742b */ /* 0x001fd00000000806 */
[----:B------:R-:W-:-:S08]  /*0c70*/  DFMA R24, R24, R24, R24 ;  /* 0x000000181818722b */ /* 0x000fd00000000018 */
[----:B------:R-:W-:-:S08]  /*0c80*/  DFMA R24, R2, R24, R2 ;  /* 0x000000180218722b */ /* 0x000fd00000000002 */
[----:B------:R-:W-:-:S08]  /*0c90*/  DFMA R2, R24, -R6, 1 ;  /* 0x3ff000001802742b */ /* 0x000fd00000000806 */
[----:B------:R-:W-:-:S08]  /*0ca0*/  DFMA R2, R24, R2, R24 ;  /* 0x000000021802722b */ /* 0x000fd00000000018 */
[----:B------:R-:W-:-:S08]  /*0cb0*/  DMUL R24, R2, UR10 ;  /* 0x0000000a02187c28 */ /* 0x000fd00008000000 */
[----:B------:R-:W-:-:S08]  /*0cc0*/  DFMA R26, R24, -R6, UR10 ;  /* 0x0000000a181a7e2b */ /* 0x000fd00008000806 */
[----:B------:R-:W-:-:S10]  /*0cd0*/  DFMA R2, R2, R26, R24 ;  /* 0x0000001a0202722b */ /* 0x000fd40000000018 */
[----:B------:R-:W-:-:S05]  /*0ce0*/  FFMA R0, RZ, R7, R3 ;  /* 0x00000007ff007223 */ /* 0x000fca0000000003 */
[----:B------:R-:W-:-:S13]  /*0cf0*/  FSETP.GT.AND P0, PT, |R0|, 1.469367938527859385e-39, PT ;  /* 0x001000000000780b */ /* 0x000fda0003f04200 */
[----:B------:R-:W-:Y:S05]  /*0d00*/  @P0 BRA P1, `(.L_x_17) ;  /* 0x0000000000240947 */ /* 0x000fea0000800000 */
[----:B------:R-:W0:Y:S01]  /*0d10*/  LDCU.64 UR6, c[0x0][0x3a0] ;  /* 0x00007400ff0677ac */ /* 0x000e220008000a00 */
[----:B------:R-:W-:Y:S01]  /*0d20*/  IMAD.MOV.U32 R30, RZ, RZ, R6 ;  /* 0x000000ffff1e7224 */ /* 0x000fe200078e0006 */
[----:B------:R-:W-:Y:S01]  /*0d30*/  MOV R0, 0xd80 ;  /* 0x00000d8000007802 */ /* 0x000fe20000000f00 */
[----:B------:R-:W-:Y:S02]  /*0d40*/  IMAD.MOV.U32 R31, RZ, RZ, R7 ;  /* 0x000000ffff1f7224 */ /* 0x000fe400078e0007 */
[----:B0-----:R-:W-:Y:S02]  /*0d50*/  IMAD.U32 R28, RZ, RZ, UR6 ;  /* 0x00000006ff1c7e24 */ /* 0x001fe4000f8e00ff */
[----:B------:R-:W-:-:S07]  /*0d60*/  IMAD.U32 R29, RZ, RZ, UR7 ;  /* 0x00000007ff1d7e24 */ /* 0x000fce000f8e00ff */
[----:B------:R-:W-:Y:S05]  /*0d70*/  CALL.REL.NOINC `($__internal_0_$__cuda_sm20_div_rn_f64_full) ;  /* 0x0000000800d87944 */ /* 0x000fea0003c00000 */
[----:B------:R-:W-:Y:S02]  /*0d80*/  IMAD.MOV.U32 R2, RZ, RZ, R24 ;  /* 0x000000ffff027224 */ /* 0x000fe400078e0018 */
[----:B------:R-:W-:-:S07]  /*0d90*/  IMAD.MOV.U32 R3, RZ, RZ, R25 ;  /* 0x000000ffff037224 */ /* 0x000fce00078e0019 */
.L_x_17:
[----:B------:R-:W-:Y:S05]  /*0da0*/  BSYNC.RECONVERGENT B1 ;  /* 0x0000000000017941 */ /* 0x000fea0003800200 */
.L_x_16:
[----:B------:R-:W-:Y:S01]  /*0db0*/  DADD R44, -RZ, |R2| ;  /* 0x00000000ff2c7229 */ /* 0x000fe20000000502 */
[----:B------:R-:W-:Y:S01]  /*0dc0*/  BSSY.RECONVERGENT B1, `(.L_x_18) ;  /* 0x0000004000017945 */ /* 0x000fe20003800200 */
[----:B------:R-:W-:Y:S01]  /*0dd0*/  IMAD.MOV.U32 R43, RZ, RZ, 0x40180000 ;  /* 0x40180000ff2b7424 */ /* 0x000fe200078e00ff */
[----:B------:R-:W-:-:S08]  /*0de0*/  MOV R0, 0xe00 ;  /* 0x00000e0000007802 */ /* 0x000fd00000000f00 */
[----:B------:R-:W-:Y:S05]  /*0df0*/  CALL.REL.NOINC `($_Z16integration_stepP8MoleculeP5Forceiddd$__internal_accurate_pow) ;  /* 0x0000001000e87944 */ /* 0x000fea0003c00000 */
[----:B------:R-:W-:Y:S05]  /*0e00*/  BSYNC.RECONVERGENT B1 ;  /* 0x0000000000017941 */ /* 0x000fea0003800200 */
.L_x_18:
[C---:B------:R-:W-:Y:S01]  /*0e10*/  DADD R26, R2.reuse, 6 ;  /* 0x40180000021a7429 */ /* 0x040fe20000000000 */
[----:B------:R-:W-:Y:S01]  /*0e20*/  BSSY.RECONVERGENT B1, `(.L_x_19) ;  /* 0x0000010000017945 */ /* 0x000fe20003800200 */
[C---:B------:R-:W-:Y:S02]  /*0e30*/  DSETP.NEU.AND P1, PT, R2.reuse, RZ, PT ;  /* 0x000000ff0200722a */ /* 0x040fe40003f2d000 */
[----:B------:R-:W-:-:S04]  /*0e40*/  DSETP.NEU.AND P0, PT, R2, 1, PT ;  /* 0x3ff000000200742a */ /* 0x000fc80003f0d000 */
[----:B------:R-:W-:Y:S02]  /*0e50*/  FSEL R24, R24, RZ, P1 ;  /* 0x000000ff18187208 */ /* 0x000fe40000800000 */
[----:B------:R-:W-:Y:S01]  /*0e60*/  LOP3.LUT R26, R27, 0x7ff00000, RZ, 0xc0, !PT ;  /* 0x7ff000001b1a7812 */ /* 0x000fe200078ec0ff */
[----:B------:R-:W-:Y:S01]  /*0e70*/  IMAD.MOV.U32 R27, RZ, RZ, 0x40000000 ;  /* 0x40000000ff1b7424 */ /* 0x000fe200078e00ff */
[----:B------:R-:W-:Y:S02]  /*0e80*/  FSEL R25, R25, RZ, P1 ;  /* 0x000000ff19197208 */ /* 0x000fe40000800000 */
[----:B------:R-:W-:Y:S01]  /*0e90*/  ISETP.NE.AND P2, PT, R26, 0x7ff00000, PT ;  /* 0x7ff000001a00780c */ /* 0x000fe20003f45270 */
[----:B------:R-:W-:-:S12]  /*0ea0*/  IMAD.MOV.U32 R26, RZ, RZ, 0x0 ;  /* 0x00000000ff1a7424 */ /* 0x000fd800078e00ff */
[----:B------:R-:W-:Y:S05]  /*0eb0*/  @P2 BRA `(.L_x_20) ;  /* 0x0000000000182947 */ /* 0x000fea0003800000 */
[----:B------:R-:W-:-:S14]  /*0ec0*/  DSETP.NAN.AND P1, PT, R2, R2, PT ;  /* 0x000000020200722a */ /* 0x000fdc0003f28000 */
[----:B------:R-:W-:Y:S01]  /*0ed0*/  @P1 DADD R24, R2, 6 ;  /* 0x4018000002181429 */ /* 0x000fe20000000000 */
[----:B------:R-:W-:Y:S10]  /*0ee0*/  @P1 BRA `(.L_x_20) ;  /* 0x00000000000c1947 */ /* 0x000ff40003800000 */
[----:B------:R-:W-:-:S14]  /*0ef0*/  DSETP.NEU.AND P1, PT, |R2|, +INF , PT ;  /* 0x7ff000000200742a */ /* 0x000fdc0003f2d200 */
[----:B------:R-:W-:Y:S02]  /*0f00*/  @!P1 IMAD.MOV.U32 R24, RZ, RZ, 0x0 ;  /* 0x00000000ff189424 */ /* 0x000fe400078e00ff */
[----:B------:R-:W-:-:S07]  /*0f10*/  @!P1 IMAD.MOV.U32 R25, RZ, RZ, 0x7ff00000 ;  /* 0x7ff00000ff199424 */ /* 0x000fce00078e00ff */
.L_x_20:
[----:B------:R-:W-:Y:S05]  /*0f20*/  BSYNC.RECONVERGENT B1 ;  /* 0x0000000000017941 */ /* 0x000fea0003800200 */
.L_x_19:
[----:B------:R-:W-:Y:S01]  /*0f30*/  FSEL R2, R24, RZ, P0 ;  /* 0x000000ff18027208 */ /* 0x000fe20000000000 */
[----:B------:R-:W-:Y:S01]  /*0f40*/  DADD R44, -RZ, |R6| ;  /* 0x00000000ff2c7229 */ /* 0x000fe20000000506 */
[----:B------:R-:W-:Y:S01]  /*0f50*/  FSEL R3, R25, 1.875, P0 ;  /* 0x3ff0000019037808 */ /* 0x000fe20000000000 */
[----:B------:R-:W-:Y:S01]  /*0f60*/  BSSY.RECONVERGENT B1, `(.L_x_21) ;  /* 0x0000007000017945 */ /* 0x000fe20003800200 */
[----:B------:R-:W-:Y:S02]  /*0f70*/  MOV R43, 0x40000000 ;  /* 0x40000000002b7802 */ /* 0x000fe40000000f00 */
[----:B------:R-:W-:Y:S02]  /*0f80*/  MOV R0, 0xfd0 ;  /* 0x00000fd000007802 */ /* 0x000fe40000000f00 */
[----:B------:R-:W-:Y:S02]  /*0f90*/  DFMA R24, R2, R26, -1 ;  /* 0xbff000000218742b */ /* 0x000fe4000000001a */
[----:B------:R-:W-:-:S08]  /*0fa0*/  DMUL R2, R18, R2 ;  /* 0x0000000212027228 */ /* 0x000fd00000000000 */
[----:B------:R-:W-:-:S11]  /*0fb0*/  DMUL R2, R2, R24 ;  /* 0x0000001802027228 */ /* 0x000fd60000000000 */
[----:B------:R-:W-:Y:S05]  /*0fc0*/  CALL.REL.NOINC `($_Z16integration_stepP8MoleculeP5Forceiddd$__internal_accurate_pow) ;  /* 0x0000001000747944 */ /* 0x000fea0003c00000 */
[----:B------:R-:W-:Y:S05]  /*0fd0*/  BSYNC.RECONVERGENT B1 ;  /* 0x0000000000017941 */ /* 0x000fea0003800200 */
.L_x_21:
[----:B------:R-:W-:Y:S01]  /*0fe0*/  DADD R26, R6, 2 ;  /* 0x40000000061a7429 */ /* 0x000fe20000000000 */
[----:B------:R-:W-:Y:S01]  /*0ff0*/  BSSY.RECONVERGENT B1, `(.L_x_22) ;  /* 0x000000e000017945 */ /* 0x000fe20003800200 */
[----:B------:R-:W-:Y:S02]  /*1000*/  DSETP.NEU.AND P1, PT, R8, RZ, PT ;  /* 0x000000ff0800722a */ /* 0x000fe40003f2d000 */
[----:B------:R-:W-:-:S04]  /*1010*/  DSETP.NEU.AND P0, PT, R6, 1, PT ;  /* 0x3ff000000600742a */ /* 0x000fc80003f0d000 */
[----:B------:R-:W-:Y:S02]  /*1020*/  FSEL R24, R24, RZ, P1 ;  /* 0x000000ff18187208 */ /* 0x000fe40000800000 */
[----:B------:R-:W-:Y:S02]  /*1030*/  LOP3.LUT R26, R27, 0x7ff00000, RZ, 0xc0, !PT ;  /* 0x7ff000001b1a7812 */ /* 0x000fe400078ec0ff */
[----:B------:R-:W-:Y:S02]  /*1040*/  FSEL R25, R25, RZ, P1 ;  /* 0x000000ff19197208 */ /* 0x000fe40000800000 */
[----:B------:R-:W-:-:S13]  /*1050*/  ISETP.NE.AND P2, PT, R26, 0x7ff00000, PT ;  /* 0x7ff000001a00780c */ /* 0x000fda0003f45270 */
[----:B------:R-:W-:Y:S05]  /*1060*/  @P2 BRA `(.L_x_23) ;  /* 0x0000000000182947 */ /* 0x000fea0003800000 */
[----:B------:R-:W-:-:S14]  /*1070*/  DSETP.GE.AND P1, PT, R8, RZ, PT ;  /* 0x000000ff0800722a */ /* 0x000fdc0003f26000 */
[----:B------:R-:W-:Y:S01]  /*1080*/  @!P1 DADD R24, R6, 2 ;  /* 0x4000000006189429 */ /* 0x000fe20000000000 */
[----:B------:R-:W-:Y:S10]  /*1090*/  @!P1 BRA `(.L_x_23) ;  /* 0x00000000000c9947 */ /* 0x000ff40003800000 */
[----:B------:R-:W-:-:S14]  /*10a0*/  DSETP.NEU.AND P1, PT, |R6|, +INF , PT ;  /* 0x7ff000000600742a */ /* 0x000fdc0003f2d200 */
[----:B------:R-:W-:Y:S02]  /*10b0*/  @!P1 IMAD.MOV.U32 R24, RZ, RZ, 0x0 ;  /* 0x00000000ff189424 */ /* 0x000fe400078e00ff */
[----:B------:R-:W-:-:S07]  /*10c0*/  @!P1 IMAD.MOV.U32 R25, RZ, RZ, 0x7ff00000 ;  /* 0x7ff00000ff199424 */ /* 0x000fce00078e00ff */
.L_x_23:
[----:B------:R-:W-:Y:S05]  /*10d0*/  BSYNC.RECONVERGENT B1 ;  /* 0x0000000000017941 */ /* 0x000fea0003800200 */
.L_x_22:
[----:B------:R-:W-:Y:S01]  /*10e0*/  FSEL R31, R25, 1.875, P0 ;  /* 0x3ff00000191f7808 */ /* 0x000fe20000000000 */
[----:B------:R-:W-:Y:S01]  /*10f0*/  IMAD.MOV.U32 R6, RZ, RZ, 0x1 ;  /* 0x00000001ff067424 */ /* 0x000fe200078e00ff */
[----:B------:R-:W-:Y:S01]  /*1100*/  FSEL R30, R24, RZ, P0 ;  /* 0x000000ff181e7208 */ /* 0x000fe20000000000 */
[----:B------:R-:W-:Y:S01]  /*1110*/  BSSY.RECONVERGENT B1, `(.L_x_24) ;  /* 0x0000014000017945 */ /* 0x000fe20003800200 */
[----:B------:R-:W0:Y:S01]  /*1120*/  MUFU.RCP64H R7, R31 ;  /* 0x0000001f00077308 */ /* 0x000e220000001800 */
[----:B------:R-:W-:-:S03]  /*1130*/  FSETP.GEU.AND P1, PT, |R3|, 6.5827683646048100446e-37, PT ;  /* 0x036000000300780b */ /* 0x000fc60003f2e200 */
[----:B0-----:R-:W-:-:S08]  /*1140*/  DFMA R8, -R30, R6, 1 ;  /* 0x3ff000001e08742b */ /* 0x001fd00000000106 */
[----:B------:R-:W-:-:S08]  /*1150*/  DFMA R8, R8, R8, R8 ;  /* 0x000000080808722b */ /* 0x000fd00000000008 */
[----:B------:R-:W-:-:S08]  /*1160*/  DFMA R8, R6, R8, R6 ;  /* 0x000000080608722b */ /* 0x000fd00000000006 */
[----:B------:R-:W-:-:S08]  /*1170*/  DFMA R6, -R30, R8, 1 ;  /* 0x3ff000001e06742b */ /* 0x000fd00000000108 */
[----:B------:R-:W-:-:S08]  /*1180*/  DFMA R6, R8, R6, R8 ;  /* 0x000000060806722b */ /* 0x000fd00000000008 */
[----:B------:R-:W-:-:S08]  /*1190*/  DMUL R8, R2, R6 ;  /* 0x0000000602087228 */ /* 0x000fd00000000000 */
[----:B------:R-:W-:-:S08]  /*11a0*/  DFMA R24, -R30, R8, R2 ;  /* 0x000000081e18722b */ /* 0x000fd00000000102 */
[----:B------:R-:W-:-:S10]  /*11b0*/  DFMA R6, R6, R24, R8 ;  /* 0x000000180606722b */ /* 0x000fd40000000008 */
[----:B------:R-:W-:-:S05]  /*11c0*/  FFMA R0, RZ, R31, R7 ;  /* 0x0000001fff007223 */ /* 0x000fca0000000007 */
[----:B------:R-:W-:-:S13]  /*11d0*/  FSETP.GT.AND P0, PT, |R0|, 1.469367938527859385e-39, PT ;  /* 0x001000000000780b */ /* 0x000fda0003f04200 */
[----:B------:R-:W-:Y:S05]  /*11e0*/  @P0 BRA P1, `(.L_x_25) ;  /* 0x0000000000180947 */ /* 0x000fea0000800000 */
[----:B------:R-:W-:Y:S01]  /*11f0*/  IMAD.MOV.U32 R28, RZ, RZ, R2 ;  /* 0x000000ffff1c7224 */ /* 0x000fe200078e0002 */
[----:B------:R-:W-:Y:S01]  /*1200*/  MOV R0, 0x1230 ;  /* 0x0000123000007802 */ /* 0x000fe20000000f00 */
[----:B------:R-:W-:-:S07]  /*1210*/  IMAD.MOV.U32 R29, RZ, RZ, R3 ;  /* 0x000000ffff1d7224 */ /* 0x000fce00078e0003 */
[----:B------:R-:W-:Y:S05]  /*1220*/  CALL.REL.NOINC `($__internal_0_$__cuda_sm20_div_rn_f64_full) ;  /* 0x0000000400ac7944 */ /* 0x000fea0003c00000 */
[----:B------:R-:W-:Y:S02]  /*1230*/  IMAD.MOV.U32 R6, RZ, RZ, R24 ;  /* 0x000000ffff067224 */ /* 0x000fe400078e0018 */
[----:B------:R-:W-:-:S07]  /*1240*/  IMAD.MOV.U32 R7, RZ, RZ, R25 ;  /* 0x000000ffff077224 */ /* 0x000fce00078e0019 */
.L_x_25:
[----:B------:R-:W-:Y:S05]  /*1250*/  BSYNC.RECONVERGENT B1 ;  /* 0x0000000000017941 */ /* 0x000fea0003800200 */
.L_x_24:
[----:B------:R-:W2:Y:S04]  /*1260*/  LDG.E.64 R2, desc[UR8][R20.64] ;  /* 0x0000000814027981 */ /* 0x000ea8000c1e1b00 */
[----:B------:R-:W3:Y:S04]  /*1270*/  LDG.E.64 R8, desc[UR8][R20.64+0x8] ;  /* 0x0000080814087981 */ /* 0x000ee8000c1e1b00 */
[----:B------:R-:W4:Y:S01]  /*1280*/  LDG.E.64 R24, desc[UR8][R20.64+0x10] ;  /* 0x0000100814187981 */ /* 0x000f22000c1e1b00 */
[-C--:B--2---:R-:W-:Y:S02]  /*1290*/  DFMA R2, R14, R6.reuse, R2 ;  /* 0x000000060e02722b */ /* 0x084fe40000000002 */
[----:B---3--:R-:W-:-:S05]  /*12a0*/  DFMA R8, R12, R6, R8 ;  /* 0x000000060c08722b */ /* 0x008fca0000000008 */
[----:B------:R0:W-:Y:S01]  /*12b0*/  STG.E.64 desc[UR8][R20.64], R2 ;  /* 0x0000000214007986 */ /* 0x0001e2000c101b08 */
[----:B----4-:R-:W-:-:S03]  /*12c0*/  DFMA R24, R10, R6, R24 ;  /* 0x000000060a18722b */ /* 0x010fc60000000018 */
[----:B------:R0:W-:Y:S04]  /*12d0*/  STG.E.64 desc[UR8][R20.64+0x8], R8 ;  /* 0x0000080814007986 */ /* 0x0001e8000c101b08 */
[----:B------:R0:W-:Y:S04]  /*12e0*/  STG.E.64 desc[UR8][R20.64+0x10], R24 ;  /* 0x0000101814007986 */ /* 0x0001e8000c101b08 */
.L_x_4:
[----:B------:R-:W-:Y:S05]  /*12f0*/  BSYNC.RECONVERGENT B0 ;  /* 0x0000000000007941 */ /* 0x000fea0003800200 */
.L_x_3:
[----:B------:R-:W-:Y:S01]  /*1300*/  IADD3 R16, P0, PT, R16, 0x50, RZ ;  /* 0x0000005010107810 */ /* 0x000fe20007f1e0ff */
[----:B------:R-:W-:-:S04]  /*1310*/  VIADD R5, R5, 0x1 ;  /* 0x0000000105057836 */ /* 0x000fc80000000000 */
[----:B------:R-:W-:Y:S01]  /*1320*/  IMAD.X R17, RZ, RZ, R17, P0 ;  /* 0x000000ffff117224 */ /* 0x000fe200000e0611 */
[----:B------:R-:W-:Y:S07]  /*1330*/  BRA.U UP0, `(.L_x_26) ;  /* 0xfffffff100807547 */ /* 0x000fee000b83ffff */
[----:B------:R1:W5:Y:S04]  /*1340*/  LDG.E.64 R10, desc[UR8][R22.64+0x20] ;  /* 0x00002008160a7981 */ /* 0x000368000c1e1b00 */
[----:B------:R1:W5:Y:S04]  /*1350*/  LDG.E.64 R6, desc[UR8][R22.64+0x28] ;  /* 0x0000280816067981 */ /* 0x000368000c1e1b00 */
[----:B0-----:R1:W5:Y:S02]  /*1360*/  LDG.E.64 R8, desc[UR8][R22.64+0x30] ;  /* 0x0000300816087981 */ /* 0x001364000c1e1b00 */
.L_x_2:
[----:B------:R-:W2:Y:S04]  /*1370*/  LDG.E.64 R14, desc[UR8][R22.64] ;  /* 0x00000008160e7981 */ /* 0x000ea8000c1e1b00 */
[----:B------:R-:W4:Y:S01]  /*1380*/  LDG.E.64 R28, desc[UR8][R20.64] ;  /* 0x00000008141c7981 */ /* 0x000f22000c1e1b00 */
[----:B------:R-:W-:Y:S01]  /*1390*/  IMAD.MOV.U32 R2, RZ, RZ, 0x1 ;  /* 0x00000001ff027424 */ /* 0x000fe200078e00ff */
[----:B------:R-:W-:Y:S01]  /*13a0*/  BSSY.RECONVERGENT B0, `(.L_x_27) ;  /* 0x0000014000007945 */ /* 0x000fe20003800200 */
[----:B--2---:R-:W3:Y:S01]  /*13b0*/  MUFU.RCP64H R3, R15 ;  /* 0x0000000f00037308 */ /* 0x004ee20000001800 */
[----:B----4-:R-:W-:-:S03]  /*13c0*/  FSETP.GEU.AND P1, PT, |R29|, 6.5827683646048100446e-37, PT ;  /* 0x036000001d00780b */ /* 0x010fc60003f2e200 */
[----:B---3--:R-:W-:-:S08]  /*13d0*/  DFMA R4, -R14, R2, 1 ;  /* 0x3ff000000e04742b */ /* 0x008fd00000000102 */
        /* <DEDUP_REMOVED lines=13> */
[----:B-1---5:R-:W-:Y:S05]  /*14b0*/  CALL.REL.NOINC `($__internal_0_$__cuda_sm20_div_rn_f64_full) ;  /* 0x0000000400087944 */ /* 0x022fea0003c00000 */
[----:B------:R-:W-:Y:S02]  /*14c0*/  IMAD.MOV.U32 R12, RZ, RZ, R24 ;  /* 0x000000ffff0c7224 */ /* 0x000fe400078e0018 */
[----:B------:R-:W-:-:S07]  /*14d0*/  IMAD.MOV.U32 R13, RZ, RZ, R25 ;  /* 0x000000ffff0d7224 */ /* 0x000fce00078e0019 */
.L_x_28:
[----:B------:R-:W-:Y:S05]  /*14e0*/  BSYNC.RECONVERGENT B0 ;  /* 0x0000000000007941 */ /* 0x000fea0003800200 */
.L_x_27:
[----:B------:R0:W-:Y:S04]  /*14f0*/  STG.E.64 desc[UR8][R22.64+0x38], R12 ;  /* 0x0000380c16007986 */ /* 0x0001e8000c101b08 */
[----:B------:R-:W2:Y:S01]  /*1500*/  LDG.E.64 R28, desc[UR8][R20.64+0x8] ;  /* 0x00000808141c7981 */ /* 0x000ea2000c1e1b00 */
[----:B------:R-:W3:Y:S01]  /*1510*/  MUFU.RCP64H R3, R15 ;  /* 0x0000000f00037308 */ /* 0x000ee20000001800 */
[----:B------:R-:W-:Y:S01]  /*1520*/  IMAD.MOV.U32 R2, RZ, RZ, 0x1 ;  /* 0x00000001ff027424 */ /* 0x000fe200078e00ff */
[----:B------:R-:W-:Y:S05]  /*1530*/  BSSY.RECONVERGENT B0, `(.L_x_29) ;  /* 0x0000013000007945 */ /* 0x000fea0003800200 */
[----:B---3--:R-:W-:-:S08]  /*1540*/  DFMA R4, -R14, R2, 1 ;  /* 0x3ff000000e04742b */ /* 0x008fd00000000102 */
[----:B------:R-:W-:-:S08]  /*1550*/  DFMA R4, R4, R4, R4 ;  /* 0x000000040404722b */ /* 0x000fd00000000004 */
[----:B------:R-:W-:-:S08]  /*1560*/  DFMA R4, R2, R4, R2 ;  /* 0x000000040204722b */ /* 0x000fd00000000002 */
[----:B------:R-:W-:-:S08]  /*1570*/  DFMA R2, -R14, R4, 1 ;  /* 0x3ff000000e02742b */ /* 0x000fd00000000104 */
[----:B------:R-:W-:-:S08]  /*1580*/  DFMA R16, R4, R2, R4 ;  /* 0x000000020410722b */ /* 0x000fd00000000004 */
[----:B--2---:R-:W-:Y:S01]  /*1590*/  DMUL R4, R16, R28 ;  /* 0x0000001c10047228 */ /* 0x004fe20000000000 */
[----:B------:R-:W-:-:S07]  /*15a0*/  FSETP.GEU.AND P1, PT, |R29|, 6.5827683646048100446e-37, PT ;  /* 0x036000001d00780b */ /* 0x000fce0003f2e200 */
[----:B------:R-:W-:-:S08]  /*15b0*/  DFMA R2, -R14, R4, R28 ;  /* 0x000000040e02722b */ /* 0x000fd0000000011c */
[----:B------:R-:W-:-:S10]  /*15c0*/  DFMA R4, R16, R2, R4 ;  /* 0x000000021004722b */ /* 0x000fd40000000004 */
[----:B------:R-:W-:-:S05]  /*15d0*/  FFMA R0, RZ, R15, R5 ;  /* 0x0000000fff007223 */ /* 0x000fca0000000005 */
[----:B------:R-:W-:-:S13]  /*15e0*/  FSETP.GT.AND P0, PT, |R0|, 1.469367938527859385e-39, PT ;  /* 0x001000000000780b */ /* 0x000fda0003f04200 */
[----:B0-----:R-:W-:Y:S05]  /*15f0*/  @P0 BRA P1, `(.L_x_30) ;  /* 0x0000000000180947 */ /* 0x001fea0000800000 */
[----:B------:R-:W-:Y:S01]  /*1600*/  MOV R30, R14 ;  /* 0x0000000e001e7202 */ /* 0x000fe20000000f00 */
[----:B------:R-:W-:Y:S01]  /*1610*/  IMAD.MOV.U32 R31, RZ, RZ, R15 ;  /* 0x000000ffff1f7224 */ /* 0x000fe200078e000f */
[----:B------:R-:W-:-:S07]  /*1620*/  MOV R0, 0x1640 ;  /* 0x0000164000007802 */ /* 0x000fce0000000f00 */
[----:B-1---5:R-:W-:Y:S05]  /*1630*/  CALL.REL.NOINC `($__internal_0_$__cuda_sm20_div_rn_f64_full) ;  /* 0x0000000000a87944 */ /* 0x022fea0003c00000 */
[----:B------:R-:W-:Y:S02]  /*1640*/  IMAD.MOV.U32 R4, RZ, RZ, R24 ;  /* 0x000000ffff047224 */ /* 0x000fe400078e0018 */
[----:B------:R-:W-:-:S07]  /*1650*/  IMAD.MOV.U32 R5, RZ, RZ, R25 ;  /* 0x000000ffff057224 */ /* 0x000fce00078e0019 */
.L_x_30:
[----:B------:R-:W-:Y:S05]  /*1660*/  BSYNC.RECONVERGENT B0 ;  /* 0x0000000000007941 */ /* 0x000fea0003800200 */
.L_x_29:
        /* <DEDUP_REMOVED lines=17> */
[----:B------:R-:W-:Y:S01]  /*1780*/  IMAD.MOV.U32 R30, RZ, RZ, R14 ;  /* 0x000000ffff1e7224 */ /* 0x000fe200078e000e */
[----:B------:R-:W-:Y:S01]  /*1790*/  MOV R0, 0x17c0 ;  /* 0x000017c000007802 */ /* 0x000fe20000000f00 */
[----:B------:R-:W-:-:S07]  /*17a0*/  IMAD.MOV.U32 R31, RZ, RZ, R15 ;  /* 0x000000ffff1f7224 */ /* 0x000fce00078e000f */
[----:B-1---5:R-:W-:Y:S05]  /*17b0*/  CALL.REL.NOINC `($__internal_0_$__cuda_sm20_div_rn_f64_full) ;  /* 0x0000000000487944 */ /* 0x022fea0003c00000 */
[----:B------:R-:W-:Y:S02]  /*17c0*/  IMAD.MOV.U32 R2, RZ, RZ, R24 ;  /* 0x000000ffff027224 */ /* 0x000fe400078e0018 */
[----:B------:R-:W-:-:S07]  /*17d0*/  IMAD.MOV.U32 R3, RZ, RZ, R25 ;  /* 0x000000ffff037224 */ /* 0x000fce00078e0019 */
.L_x_32:
[----:B------:R-:W-:Y:S05]  /*17e0*/  BSYNC.RECONVERGENT B0 ;  /* 0x0000000000007941 */ /* 0x000fea0003800200 */
.L_x_31:
[----:B------:R-:W0:Y:S01]  /*17f0*/  LDCU.64 UR4, c[0x0][0x398] ;  /* 0x00007300ff0477ac */ /* 0x000e220008000a00 */
[----:B------:R-:W-:Y:S01]  /*1800*/  STG.E.64 desc[UR8][R22.64+0x48], R2 ;  /* 0x0000480216007986 */ /* 0x000fe2000c101b08 */
[----:B0-----:R-:W-:Y:S02]  /*1810*/  DMUL R12, R12, UR4 ;  /* 0x000000040c0c7c28 */ /* 0x001fe40008000000 */
[----:B------:R-:W-:Y:S02]  /*1820*/  DMUL R4, R4, UR4 ;  /* 0x0000000404047c28 */ /* 0x000fe40008000000 */
[----:B------:R-:W-:-:S04]  /*1830*/  DMUL R14, R2, UR4 ;  /* 0x00000004020e7c28 */ /* 0x000fc80008000000 */
[----:B-----5:R-:W-:Y:S02]  /*1840*/  DFMA R12, R12, 0.5, R10 ;  /* 0x3fe000000c0c782b */ /* 0x020fe4000000000a */
[----:B------:R-:W-:Y:S02]  /*1850*/  DFMA R4, R4, 0.5, R6 ;  /* 0x3fe000000404782b */ /* 0x000fe40000000006 */
[----:B------:R-:W-:-:S03]  /*1860*/  DFMA R14, R14, 0.5, R8 ;  /* 0x3fe000000e0e782b */ /* 0x000fc60000000008 */
[----:B------:R-:W-:Y:S04]  /*1870*/  STG.E.64 desc[UR8][R22.64+0x20], R12 ;  /* 0x0000200c16007986 */ /* 0x000fe8000c101b08 */
[----:B------:R-:W-:Y:S04]  /*1880*/  STG.E.64 desc[UR8][R22.64+0x28], R4 ;  /* 0x0000280416007986 */ /* 0x000fe8000c101b08 */
[----:B------:R-:W-:Y:S04]  /*1890*/  STG.E.64 desc[UR8][R22.64+0x30], R14 ;  /* 0x0000300e16007986 */ /* 0x000fe8000c101b08 */
[----:B------:R-:W-:Y:S04]  /*18a0*/  STG.E.64 desc[UR8][R20.64], RZ ;  /* 0x000000ff14007986 */ /* 0x000fe8000c101b08 */
[----:B------:R-:W-:Y:S04]  /*18b0*/  STG.E.64 desc[UR8][R20.64+0x8], RZ ;  /* 0x000008ff14007986 */ /* 0x000fe8000c101b08 */
[----:B------:R-:W-:Y:S01]  /*18c0*/  STG.E.64 desc[UR8][R20.64+0x10], RZ ;  /* 0x000010ff14007986 */ /* 0x000fe2000c101b08 */
[----:B------:R-:W-:Y:S05]  /*18d0*/  EXIT ;  /* 0x000000000000794d */ /* 0x000fea0003800000 */
        .weak           $__internal_0_$__cuda_sm20_div_rn_f64_full
        .type           $__internal_0_$__cuda_sm20_div_rn_f64_full,@function
        .size           $__internal_0_$__cuda_sm20_div_rn_f64_full,($__internal_1_$__cuda_sm20_dsqrt_rn_f64_mediumpath_v1 - $__internal_0_$__cuda_sm20_div_rn_f64_full)
$__internal_0_$__cuda_sm20_div_rn_f64_full:
[C---:B------:R-:W-:Y:S01]  /*18e0*/  FSETP.GEU.AND P0, PT, |R31|.reuse, 1.469367938527859385e-39, PT ;  /* 0x001000001f00780b */ /* 0x040fe20003f0e200 */
[----:B------:R-:W-:Y:S01]  /*18f0*/  IMAD.MOV.U32 R26, RZ, RZ, 0x1 ;  /* 0x00000001ff1a7424 */ /* 0x000fe200078e00ff */
[----:B------:R-:W-:Y:S01]  /*1900*/  LOP3.LUT R32, R31, 0x800fffff, RZ, 0xc0, !PT ;  /* 0x800fffff1f207812 */ /* 0x000fe200078ec0ff */
[----:B------:R-:W-:Y:S01]  /*1910*/  BSSY.RECONVERGENT B2, `(.L_x_33) ;  /* 0x0000054000027945 */ /* 0x000fe20003800200 */
[C---:B------:R-:W-:Y:S02]  /*1920*/  FSETP.GEU.AND P2, PT, |R29|.reuse, 1.469367938527859385e-39, PT ;  /* 0x001000001d00780b */ /* 0x040fe40003f4e200 */
[----:B------:R-:W-:Y:S01]  /*1930*/  LOP3.LUT R33, R32, 0x3ff00000, RZ, 0xfc, !PT ;  /* 0x3ff0000020217812 */ /* 0x000fe200078efcff */
[----:B------:R-:W-:Y:S01]  /*1940*/  IMAD.MOV.U32 R32, RZ, RZ, R30 ;  /* 0x000000ffff207224 */ /* 0x000fe200078e001e */
[----:B------:R-:W-:Y:S02]  /*1950*/  LOP3.LUT R2, R29, 0x7ff00000, RZ, 0xc0, !PT ;  /* 0x7ff000001d027812 */ /* 0x000fe400078ec0ff */
[----:B------:R-:W-:-:S03]  /*1960*/  LOP3.LUT R25, R31, 0x7ff00000, RZ, 0xc0, !PT ;  /* 0x7ff000001f197812 */ /* 0x000fc600078ec0ff */
[----:B------:R-:W-:Y:S01]  /*1970*/  @!P0 DMUL R32, R30, 8.98846567431157953865e+307 ;  /* 0x7fe000001e208828 */ /* 0x000fe20000000000 */
[----:B------:R-:W-:-:S03]  /*1980*/  ISETP.GE.U32.AND P1, PT, R2, R25, PT ;  /* 0x000000190200720c */ /* 0x000fc60003f26070 */
[----:B------:R-:W-:Y:S01]  /*1990*/  @!P2 LOP3.LUT R3, R31, 0x7ff00000, RZ, 0xc0, !PT ;  /* 0x7ff000001f03a812 */ /* 0x000fe200078ec0ff */
[----:B------:R-:W-:Y:S01]  /*19a0*/  @!P2 IMAD.MOV.U32 R38, RZ, RZ, RZ ;  /* 0x000000ffff26a224 */ /* 0x000fe200078e00ff */
[----:B------:R-:W0:Y:S02]  /*19b0*/  MUFU.RCP64H R27, R33 ;  /* 0x00000021001b7308 */ /* 0x000e240000001800 */
[----:B------:R-:W-:Y:S01]  /*19c0*/  @!P2 ISETP.GE.U32.AND P3, PT, R2, R3, PT ;  /* 0x000000030200a20c */ /* 0x000fe20003f66070 */
[----:B------:R-:W-:Y:S01]  /*19d0*/  IMAD.MOV.U32 R3, RZ, RZ, 0x1ca00000 ;  /* 0x1ca00000ff037424 */ /* 0x000fe200078e00ff */
[----:B------:R-:W-:-:S04]  /*19e0*/  @!P0 LOP3.LUT R25, R33, 0x7ff00000, RZ, 0xc0, !PT ;  /* 0x7ff0000021198812 */ /* 0x000fc800078ec0ff */
[----:B------:R-:W-:-:S04]  /*19f0*/  @!P2 SEL R37, R3, 0x63400000, !P3 ;  /* 0x634000000325a807 */ /* 0x000fc80005800000 */
[----:B------:R-:W-:-:S04]  /*1a00*/  @!P2 LOP3.LUT R24, R37, 0x80000000, R29, 0xf8, !PT ;  /* 0x800000002518a812 */ /* 0x000fc800078ef81d */
[----:B------:R-:W-:Y:S01]  /*1a10*/  @!P2 LOP3.LUT R39, R24, 0x100000, RZ, 0xfc, !PT ;  /* 0x001000001827a812 */ /* 0x000fe200078efcff */
[----:B0-----:R-:W-:Y:S01]  /*1a20*/  DFMA R34, R26, -R32, 1 ;  /* 0x3ff000001a22742b */ /* 0x001fe20000000820 */
[----:B------:R-:W-:-:S07]  /*1a30*/  IMAD.MOV.U32 R24, RZ, RZ, R2 ;  /* 0x000000ffff187224 */ /* 0x000fce00078e0002 */
[----:B------:R-:W-:-:S08]  /*1a40*/  DFMA R34, R34, R34, R34 ;  /* 0x000000222222722b */ /* 0x000fd00000000022 */
[----:B------:R-:W-:Y:S01]  /*1a50*/  DFMA R34, R26, R34, R26 ;  /* 0x000000221a22722b */ /* 0x000fe2000000001a */
[----:B------:R-:W-:Y:S01]  /*1a60*/  SEL R27, R3, 0x63400000, !P1 ;  /* 0x63400000031b7807 */ /* 0x000fe20004800000 */
[----:B------:R-:W-:-:S03]  /*1a70*/  IMAD.MOV.U32 R26, RZ, RZ, R28 ;  /* 0x000000ffff1a7224 */ /* 0x000fc600078e001c */
[----:B------:R-:W-:-:S03]  /*1a80*/  LOP3.LUT R27, R27, 0x800fffff, R29, 0xf8, !PT ;  /* 0x800fffff1b1b7812 */ /* 0x000fc600078ef81d */
[----:B------:R-:W-:-:S03]  /*1a90*/  DFMA R36, R34, -R32, 1 ;  /* 0x3ff000002224742b */ /* 0x000fc60000000820 */
[----:B------:R-:W-:-:S05]  /*1aa0*/  @!P2 DFMA R26, R26, 2, -R38 ;  /* 0x400000001a1aa82b */ /* 0x000fca0000000826 */
[----:B------:R-:W-:-:S05]  /*1ab0*/  DFMA R34, R34, R36, R34 ;  /* 0x000000242222722b */ /* 0x000fca0000000022 */
[----:B------:R-:W-:-:S03]  /*1ac0*/  @!P2 LOP3.LUT R24, R27, 0x7ff00000, RZ, 0xc0, !PT ;  /* 0x7ff000001b18a812 */ /* 0x000fc600078ec0ff */
[----:B------:R-:W-:Y:S02]  /*1ad0*/  DMUL R36, R34, R26 ;  /* 0x0000001a22247228 */ /* 0x000fe40000000000 */
[----:B------:R-:W-:-:S05]  /*1ae0*/  VIADD R40, R24, 0xffffffff ;  /* 0xffffffff18287836 */ /* 0x000fca0000000000 */
[----:B------:R-:W-:Y:S01]  /*1af0*/  ISETP.GT.U32.AND P0, PT, R40, 0x7feffffe, PT ;  /* 0x7feffffe2800780c */ /* 0x000fe20003f04070 */
[----:B------:R-:W-:Y:S01]  /*1b00*/  DFMA R38, R36, -R32, R26 ;  /* 0x800000202426722b */ /* 0x000fe2000000001a */
[----:B------:R-:W-:-:S04]  /*1b10*/  IADD3 R40, PT, PT, R25, -0x1, RZ ;  /* 0xffffffff19287810 */ /* 0x000fc80007ffe0ff */
[----:B------:R-:W-:-:S03]  /*1b20*/  ISETP.GT.U32.OR P0, PT, R40, 0x7feffffe, P0 ;  /* 0x7feffffe2800780c */ /* 0x000fc60000704470 */
[----:B------:R-:W-:-:S10]  /*1b30*/  DFMA R38, R34, R38, R36 ;  /* 0x000000262226722b */ /* 0x000fd40000000024 */
[----:B------:R-:W-:Y:S05]  /*1b40*/  @P0 BRA `(.L_x_34) ;  /* 0x00000000006c0947 */ /* 0x000fea0003800000 */
[----:B------:R-:W-:Y:S01]  /*1b50*/  LOP3.LUT R25, R31, 0x7ff00000, RZ, 0xc0, !PT ;  /* 0x7ff000001f197812 */ /* 0x000fe200078ec0ff */
[----:B------:R-:W-:-:S03]  /*1b60*/  IMAD.MOV.U32 R28, RZ, RZ, RZ ;  /* 0x000000ffff1c7224 */ /* 0x000fc600078e00ff */
[CC--:B------:R-:W-:Y:S02]  /*1b70*/  VIADDMNMX R24, R2.reuse, -R25.reuse, 0xb9600000, !PT ;  /* 0xb960000002187446 */ /* 0x0c0fe40007800919 */
[----:B------:R-:W-:Y:S02]  /*1b80*/  ISETP.GE.U32.AND P0, PT, R2, R25, PT ;  /* 0x000000190200720c */ /* 0x000fe40003f06070 */
[----:B------:R-:W-:Y:S02]  /*1b90*/  VIMNMX R24, PT, PT, R24, 0x46a00000, PT ;  /* 0x46a0000018187848 */ /* 0x000fe40003fe0100 */
[----:B------:R-:W-:-:S05]  /*1ba0*/  SEL R3, R3, 0x63400000, !P0 ;  /* 0x6340000003037807 */ /* 0x000fca0004000000 */
[----:B------:R-:W-:-:S04]  /*1bb0*/  IMAD.IADD R24, R24, 0x1, -R3 ;  /* 0x0000000118187824 */ /* 0x000fc800078e0a03 */
[----:B------:R-:W-:-:S06]  /*1bc0*/  VIADD R29, R24, 0x7fe00000 ;  /* 0x7fe00000181d7836 */ /* 0x000fcc0000000000 */
[----:B------:R-:W-:-:S10]  /*1bd0*/  DMUL R2, R38, R28 ;  /* 0x0000001c26027228 */ /* 0x000fd40000000000 */
[----:B------:R-:W-:-:S13]  /*1be0*/  FSETP.GTU.AND P0, PT, |R3|, 1.469367938527859385e-39, PT ;  /* 0x001000000300780b */ /* 0x000fda0003f0c200 */
[----:B------:R-:W-:Y:S05]  /*1bf0*/  @P0 BRA `(.L_x_35) ;  /* 0x0000000000940947 */ /* 0x000fea0003800000 */
[----:B------:R-:W-:Y:S01]  /*1c00*/  DFMA R26, R38, -R32, R26 ;  /* 0x80000020261a722b */ /* 0x000fe2000000001a */
[----:B------:R-:W-:-:S09]  /*1c10*/  IMAD.MOV.U32 R28, RZ, RZ, RZ ;  /* 0x000000ffff1c7224 */ /* 0x000fd200078e00ff */
[C---:B------:R-:W-:Y:S02]  /*1c20*/  FSETP.NEU.AND P0, PT, R27.reuse, RZ, PT ;  /* 0x000000ff1b00720b */ /* 0x040fe40003f0d000 */
[----:B------:R-:W-:-:S04]  /*1c30*/  LOP3.LUT R31, R27, 0x80000000, R31, 0x48, !PT ;  /* 0x800000001b1f7812 */ /* 0x000fc800078e481f */
[----:B------:R-:W-:-:S07]  /*1c40*/  LOP3.LUT R29, R31, R29, RZ, 0xfc, !PT ;  /* 0x0000001d1f1d7212 */ /* 0x000fce00078efcff */
[----:B------:R-:W-:Y:S05]  /*1c50*/  @!P0 BRA `(.L_x_35) ;  /* 0x00000000007c8947 */ /* 0x000fea0003800000 */
[----:B------:R-:W-:Y:S01]  /*1c60*/  IMAD.MOV R27, RZ, RZ, -R24 ;  /* 0x000000ffff1b7224 */ /* 0x000fe200078e0a18 */
[----:B------:R-:W-:Y:S01]  /*1c70*/  DMUL.RP R28, R38, R28 ;  /* 0x0000001c261c7228 */ /* 0x000fe20000008000 */
[----:B------:R-:W-:Y:S01]  /*1c80*/  IMAD.MOV.U32 R26, RZ, RZ, RZ ;  /* 0x000000ffff1a7224 */ /* 0x000fe200078e00ff */
[----:B------:R-:W-:-:S05]  /*1c90*/  IADD3 R25, PT, PT, -R24, -0x43300000, RZ ;  /* 0xbcd0000018197810 */ /* 0x000fca0007ffe1ff */
[----:B------:R-:W-:-:S03]  /*1ca0*/  DFMA R26, R2, -R26, R38 ;  /* 0x8000001a021a722b */ /* 0x000fc60000000026 */
[----:B------:R-:W-:-:S07]  /*1cb0*/  LOP3.LUT R31, R29, R31, RZ, 0x3c, !PT ;  /* 0x0000001f1d1f7212 */ /* 0x000fce00078e3cff */
[----:B------:R-:W-:-:S04]  /*1cc0*/  FSETP.NEU.AND P0, PT, |R27|, R25, PT ;  /* 0x000000191b00720b */ /* 0x000fc80003f0d200 */
[----:B------:R-:W-:Y:S02]  /*1cd0*/  FSEL R2, R28, R2, !P0 ;  /* 0x000000021c027208 */ /* 0x000fe40004000000 */
[----:B------:R-:W-:Y:S01]  /*1ce0*/  FSEL R3, R31, R3, !P0 ;  /* 0x000000031f037208 */ /* 0x000fe20004000000 */
[----:B------:R-:W-:Y:S06]  /*1cf0*/  BRA `(.L_x_35) ;  /* 0x0000000000547947 */ /* 0x000fec0003800000 */
.L_x_34:
[----:B------:R-:W-:-:S14]  /*1d00*/  DSETP.NAN.AND P0, PT, R28, R28, PT ;  /* 0x0000001c1c00722a */ /* 0x000fdc0003f08000 */
[----:B------:R-:W-:Y:S05]  /*1d10*/  @P0 BRA `(.L_x_36) ;  /* 0x0000000000440947 */ /* 0x000fea0003800000 */
[----:B------:R-:W-:-:S14]  /*1d20*/  DSETP.NAN.AND P0, PT, R30, R30, PT ;  /* 0x0000001e1e00722a */ /* 0x000fdc0003f08000 */
[----:B------:R-:W-:Y:S05]  /*1d30*/  @P0 BRA `(.L_x_37) ;  /* 0x0000000000300947 */ /* 0x000fea0003800000 */
[----:B------:R-:W-:Y:S01]  /*1d40*/  ISETP.NE.AND P0, PT, R24, R25, PT ;  /* 0x000000191800720c */ /* 0x000fe20003f05270 */
[----:B------:R-:W-:Y:S02]  /*1d50*/  IMAD.MOV.U32 R2, RZ, RZ, 0x0 ;  /* 0x00000000ff027424 */ /* 0x000fe400078e00ff */
[----:B------:R-:W-:-:S10]  /*1d60*/  IMAD.MOV.U32 R3, RZ, RZ, -0x80000 ;  /* 0xfff80000ff037424 */ /* 0x000fd400078e00ff */
[----:B------:R-:W-:Y:S05]  /*1d70*/  @!P0 BRA `(.L_x_35) ;  /* 0x0000000000348947 */ /* 0x000fea0003800000 */
[----:B------:R-:W-:Y:S02]  /*1d80*/  ISETP.NE.AND P0, PT, R24, 0x7ff00000, PT ;  /* 0x7ff000001800780c */ /* 0x000fe40003f05270 */
[----:B------:R-:W-:Y:S02]  /*1d90*/  LOP3.LUT R3, R29, 0x80000000, R31, 0x48, !PT ;  /* 0x800000001d037812 */ /* 0x000fe400078e481f */
[----:B------:R-:W-:-:S13]  /*1da0*/  ISETP.EQ.OR P0, PT, R25, RZ, !P0 ;  /* 0x000000ff1900720c */ /* 0x000fda0004702670 */
[----:B------:R-:W-:Y:S01]  /*1db0*/  @P0 LOP3.LUT R24, R3, 0x7ff00000, RZ, 0xfc, !PT ;  /* 0x7ff0000003180812 */ /* 0x000fe200078efcff */
[----:B------:R-:W-:Y:S02]  /*1dc0*/  @!P0 IMAD.MOV.U32 R2, RZ, RZ, RZ ;  /* 0x000000ffff028224 */ /* 0x000fe400078e00ff */
[----:B------:R-:W-:Y:S02]  /*1dd0*/  @P0 IMAD.MOV.U32 R2, RZ, RZ, RZ ;  /* 0x000000ffff020224 */ /* 0x000fe400078e00ff */
[----:B------:R-:W-:Y:S01]  /*1de0*/  @P0 IMAD.MOV.U32 R3, RZ, RZ, R24 ;  /* 0x000000ffff030224 */ /* 0x000fe200078e0018 */
[----:B------:R-:W-:Y:S06]  /*1df0*/  BRA `(.L_x_35) ;  /* 0x0000000000147947 */ /* 0x000fec0003800000 */
.L_x_37:
[----:B------:R-:W-:Y:S01]  /*1e00*/  LOP3.LUT R3, R31, 0x80000, RZ, 0xfc, !PT ;  /* 0x000800001f037812 */ /* 0x000fe200078efcff */
[----:B------:R-:W-:Y:S01]  /*1e10*/  IMAD.MOV.U32 R2, RZ, RZ, R30 ;  /* 0x000000ffff027224 */ /* 0x000fe200078e001e */
[----:B------:R-:W-:Y:S06]  /*1e20*/  BRA `(.L_x_35) ;  /* 0x0000000000087947 */ /* 0x000fec0003800000 */
.L_x_36:
[----:B------:R-:W-:Y:S01]  /*1e30*/  LOP3.LUT R3, R29, 0x80000, RZ, 0xfc, !PT ;  /* 0x000800001d037812 */ /* 0x000fe200078efcff */
[----:B------:R-:W-:-:S07]  /*1e40*/  IMAD.MOV.U32 R2, RZ, RZ, R28 ;  /* 0x000000ffff027224 */ /* 0x000fce00078e001c */
.L_x_35:
[----:B------:R-:W-:Y:S05]  /*1e50*/  BSYNC.RECONVERGENT B2 ;  /* 0x0000000000027941 */ /* 0x000fea0003800200 */
.L_x_33:
[----:B------:R-:W-:Y:S01]  /*1e60*/  IMAD.MOV.U32 R24, RZ, RZ, R2 ;  /* 0x000000ffff187224 */ /* 0x000fe200078e0002 */
[----:B------:R-:W-:Y:S01]  /*1e70*/  MOV R2, R0 ;  /* 0x0000000000027202 */ /* 0x000fe20000000f00 */
[----:B------:R-:W-:Y:S02]  /*1e80*/  IMAD.MOV.U32 R25, RZ, RZ, R3 ;  /* 0x000000ffff197224 */ /* 0x000fe400078e0003 */
[----:B------:R-:W-:-:S04]  /*1e90*/  IMAD.MOV.U32 R3, RZ, RZ, 0x0 ;  /* 0x00000000ff037424 */ /* 0x000fc800078e00ff */
[----:B------:R-:W-:Y:S05]  /*1ea0*/  RET.REL.NODEC R2 `(_Z16integration_stepP8MoleculeP5Forceiddd) ;  /* 0xffffffe002547950 */ /* 0x000fea0003c3ffff */
        .weak           $__internal_1_$__cuda_sm20_dsqrt_rn_f64_mediumpath_v1
        .type           $__internal_1_$__cuda_sm20_dsqrt_rn_f64_mediumpath_v1,@function
        .size           $__internal_1_$__cuda_sm20_dsqrt_rn_f64_mediumpath_v1,($_Z16integration_stepP8MoleculeP5Forceiddd$__internal_accurate_pow - $__internal_1_$__cuda_sm20_dsqrt_rn_f64_mediumpath_v1)
$__internal_1_$__cuda_sm20_dsqrt_rn_f64_mediumpath_v1:
[----:B------:R-:W-:Y:S01]  /*1eb0*/  ISETP.GE.U32.AND P0, PT, R2, -0x3400000, PT ;  /* 0xfcc000000200780c */ /* 0x000fe20003f06070 */
[----:B------:R-:W-:Y:S01]  /*1ec0*/  BSSY.RECONVERGENT B2, `(.L_x_38) ;  /* 0x0000028000027945 */ /* 0x000fe20003800200 */
[----:B------:R-:W-:Y:S02]  /*1ed0*/  IMAD.MOV.U32 R24, RZ, RZ, R26 ;  /* 0x000000ffff187224 */ /* 0x000fe400078e001a */
[----:B------:R-:W-:Y:S02]  /*1ee0*/  IMAD.MOV.U32 R2, RZ, RZ, R30 ;  /* 0x000000ffff027224 */ /* 0x000fe400078e001e */
[----:B------:R-:W-:Y:S02]  /*1ef0*/  IMAD.MOV.U32 R3, RZ, RZ, R31 ;  /* 0x000000ffff037224 */ /* 0x000fe400078e001f */
[----:B------:R-:W-:Y:S02]  /*1f00*/  IMAD.MOV.U32 R6, RZ, RZ, R8 ;  /* 0x000000ffff067224 */ /* 0x000fe400078e0008 */
[----:B------:R-:W-:-:S03]  /*1f10*/  IMAD.MOV.U32 R7, RZ, RZ, R9 ;  /* 0x000000ffff077224 */ /* 0x000fc600078e0009 */
[----:B------:R-:W-:Y:S05]  /*1f20*/  @!P0 BRA `(.L_x_39) ;  /* 0x0000000000208947 */ /* 0x000fea0003800000 */
[----:B------:R-:W-:-:S10]  /*1f30*/  DFMA.RM R2, R2, R24, R28 ;  /* 0x000000180202722b */ /* 0x000fd4000000401c */
[----:B------:R-:W-:-:S05]  /*1f40*/  IADD3 R24, P0, PT, R2, 0x1, RZ ;  /* 0x0000000102187810 */ /* 0x000fca0007f1e0ff */
[----:B------:R-:W-:-:S06]  /*1f50*/  IMAD.X R25, RZ, RZ, R3, P0 ;  /* 0x000000ffff197224 */ /* 0x000fcc00000e0603 */
[----:B------:R-:W-:-:S08]  /*1f60*/  DFMA.RP R6, -R2, R24, R6 ;  /* 0x000000180206722b */ /* 0x000fd00000008106 */
[----:B------:R-:W-:-:S06]  /*1f70*/  DSETP.GT.AND P0, PT, R6, RZ, PT ;  /* 0x000000ff0600722a */ /* 0x000fcc0003f04000 */
[----:B------:R-:W-:Y:S02]  /*1f80*/  FSEL R2, R24, R2, P0 ;  /* 0x0000000218027208 */ /* 0x000fe40000000000 */
[----:B------:R-:W-:Y:S01]  /*1f90*/  FSEL R3, R25, R3, P0 ;  /* 0x0000000319037208 */ /* 0x000fe20000000000 */
[----:B------:R-:W-:Y:S06]  /*1fa0*/  BRA `(.L_x_40) ;  /* 0x0000000000647947 */ /* 0x000fec0003800000 */
.L_x_39:
[----:B------:R-:W-:-:S14]  /*1fb0*/  DSETP.NE.AND P0, PT, R6, RZ, PT ;  /* 0x000000ff0600722a */ /* 0x000fdc0003f05000 */
[----:B------:R-:W-:Y:S05]  /*1fc0*/  @!P0 BRA `(.L_x_41) ;  /* 0x0000000000588947 */ /* 0x000fea0003800000 */
[----:B------:R-:W-:-:S13]  /*1fd0*/  ISETP.GE.AND P0, PT, R7, RZ, PT ;  /* 0x000000ff0700720c */ /* 0x000fda0003f06270 */
[----:B------:R-:W-:Y:S02]  /*1fe0*/  @!P0 IMAD.MOV.U32 R2, RZ, RZ, 0x0 ;  /* 0x00000000ff028424 */ /* 0x000fe400078e00ff */
[----:B------:R-:W-:Y:S01]  /*1ff0*/  @!P0 IMAD.MOV.U32 R3, RZ, RZ, -0x80000 ;  /* 0xfff80000ff038424 */ /* 0x000fe200078e00ff */
[----:B------:R-:W-:Y:S06]  /*2000*/  @!P0 BRA `(.L_x_40) ;  /* 0x00000000004c8947 */ /* 0x000fec0003800000 */
[----:B------:R-:W-:-:S13]  /*2010*/  ISETP.GT.AND P0, PT, R7, 0x7fefffff, PT ;  /* 0x7fefffff0700780c */ /* 0x000fda0003f04270 */
[----:B------:R-:W-:Y:S05]  /*2020*/  @P0 BRA `(.L_x_41) ;  /* 0x0000000000400947 */ /* 0x000fea0003800000 */
[----:B------:R-:W-:Y:S01]  /*2030*/  DMUL R2, R6, 8.11296384146066816958e+31 ;  /* 0x4690000006027828 */ /* 0x000fe20000000000 */
[----:B------:R-:W-:Y:S02]  /*2040*/  IMAD.MOV.U32 R26, RZ, RZ, 0x0 ;  /* 0x00000000ff1a7424 */ /* 0x000fe400078e00ff */
[----:B------:R-:W-:Y:S02]  /*2050*/  IMAD.MOV.U32 R6, RZ, RZ, RZ ;  /* 0x000000ffff067224 */ /* 0x000fe400078e00ff */
[----:B------:R-:W-:Y:S01]  /*2060*/  IMAD.MOV.U32 R27, RZ, RZ, 0x3fd80000 ;  /* 0x3fd80000ff1b7424 */ /* 0x000fe200078e00ff */
[----:B------:R-:W0:Y:S03]  /*2070*/  MUFU.RSQ64H R7, R3 ;  /* 0x0000000300077308 */ /* 0x000e260000001c00 */
[----:B0-----:R-:W-:-:S08]  /*2080*/  DMUL R24, R6, R6 ;  /* 0x0000000606187228 */ /* 0x001fd00000000000 */
[----:B------:R-:W-:-:S08]  /*2090*/  DFMA R24, R2, -R24, 1 ;  /* 0x3ff000000218742b */ /* 0x000fd00000000818 */
[----:B------:R-:W-:Y:S02]  /*20a0*/  DFMA R26, R24, R26, 0.5 ;  /* 0x3fe00000181a742b */ /* 0x000fe4000000001a */
[----:B------:R-:W-:-:S08]  /*20b0*/  DMUL R24, R6, R24 ;  /* 0x0000001806187228 */ /* 0x000fd00000000000 */
[----:B------:R-:W-:-:S08]  /*20c0*/  DFMA R24, R26, R24, R6 ;  /* 0x000000181a18722b */ /* 0x000fd00000000006 */
[----:B------:R-:W-:Y:S02]  /*20d0*/  DMUL R6, R2, R24 ;  /* 0x0000001802067228 */ /* 0x000fe40000000000 */
[----:B------:R-:W-:-:S06]  /*20e0*/  VIADD R25, R25, 0xfff00000 ;  /* 0xfff0000019197836 */ /* 0x000fcc0000000000 */
[----:B------:R-:W-:-:S08]  /*20f0*/  DFMA R26, R6, -R6, R2 ;  /* 0x80000006061a722b */ /* 0x000fd00000000002 */
[----:B------:R-:W-:-:S10]  /*2100*/  DFMA R2, R24, R26, R6 ;  /* 0x0000001a1802722b */ /* 0x000fd40000000006 */
[----:B------:R-:W-:Y:S01]  /*2110*/  VIADD R3, R3, 0xfcb00000 ;  /* 0xfcb0000003037836 */ /* 0x000fe20000000000 */
[----:B------:R-:W-:Y:S06]  /*2120*/  BRA `(.L_x_40) ;  /* 0x0000000000047947 */ /* 0x000fec0003800000 */
.L_x_41:
[----:B------:R-:W-:-:S11]  /*2130*/  DADD R2, R6, R6 ;  /* 0x0000000006027229 */ /* 0x000fd60000000006 */
.L_x_40:
[----:B------:R-:W-:Y:S05]  /*2140*/  BSYNC.RECONVERGENT B2 ;  /* 0x0000000000027941 */ /* 0x000fea0003800200 */
.L_x_38:
[----:B------:R-:W-:Y:S01]  /*2150*/  IMAD.MOV.U32 R6, RZ, RZ, R2 ;  /* 0x000000ffff067224 */ /* 0x000fe200078e0002 */
[----:B------:R-:W-:Y:S01]  /*2160*/  MOV R7, R3 ;  /* 0x0000000300077202 */ /* 0x000fe20000000f00 */
[----:B------:R-:W-:Y:S02]  /*2170*/  IMAD.MOV.U32 R2, RZ, RZ, R0 ;  /* 0x000000ffff027224 */ /* 0x000fe400078e0000 */
[----:B------:R-:W-:-:S04]  /*2180*/  IMAD.MOV.U32 R3, RZ, RZ, 0x0 ;  /* 0x00000000ff037424 */ /* 0x000fc800078e00ff */
[----:B------:R-:W-:Y:S05]  /*2190*/  RET.REL.NODEC R2 `(_Z16integration_stepP8MoleculeP5Forceiddd) ;  /* 0xffffffdc02987950 */ /* 0x000fea0003c3ffff */
        .type           $_Z16integration_stepP8MoleculeP5Forceiddd$__internal_accurate_pow,@function
        .size           $_Z16integration_stepP8MoleculeP5Forceiddd$__internal_accurate_pow,(.L_x_46 - $_Z16integration_stepP8MoleculeP5Forceiddd$__internal_accurate_pow)
$_Z16integration_stepP8MoleculeP5Forceiddd$__internal_accurate_pow:
[----:B------:R-:W-:Y:S01]  /*21a0*/  ISETP.GT.U32.AND P0, PT, R45, 0xfffff, PT ;  /* 0x000fffff2d00780c */ /* 0x000fe20003f04070 */
[----:B------:R-:W-:Y:S01]  /*21b0*/  IMAD.MOV.U32 R26, RZ, RZ, R45 ;  /* 0x000000ffff1a7224 */ /* 0x000fe200078e002d */
[----:B------:R-:W-:Y:S01]  /*21c0*/  UMOV UR6, 0x7d2cafe2 ;  /* 0x7d2cafe200067882 */ /* 0x000fe20000000000 */
[----:B------:R-:W-:Y:S01]  /*21d0*/  IMAD.MOV.U32 R28, RZ, RZ, R44 ;  /* 0x000000ffff1c7224 */ /* 0x000fe200078e002c */
[----:B------:R-:W-:Y:S01]  /*21e0*/  UMOV UR7, 0x3eb0f5ff ;  /* 0x3eb0f5ff00077882 */ /* 0x000fe20000000000 */
[----:B------:R-:W-:Y:S01]  /*21f0*/  IMAD.MOV.U32 R30, RZ, RZ, 0x41ad3b5a ;  /* 0x41ad3b5aff1e7424 */ /* 0x000fe200078e00ff */
[----:B------:R-:W-:Y:S01]  /*2200*/  UMOV UR12, 0x3b39803f ;  /* 0x3b39803f000c7882 */ /* 0x000fe20000000000 */
[----:B------:R-:W-:Y:S01]  /*2210*/  IMAD.MOV.U32 R31, RZ, RZ, 0x3ed0f5d2 ;  /* 0x3ed0f5d2ff1f7424 */ /* 0x000fe200078e00ff */
[----:B------:R-:W-:Y:S01]  /*2220*/  UMOV UR13, 0x3c7abc9e ;  /* 0x3c7abc9e000d7882 */ /* 0x000fe20000000000 */
[----:B------:R-:W-:-:S04]  /*2230*/  IMAD.U32 R42, RZ, RZ, UR4 ;  /* 0x00000004ff2a7e24 */ /* 0x000fc8000f8e00ff */
[----:B------:R-:W-:Y:S01]  /*2240*/  @!P0 DMUL R24, R44, 1.80143985094819840000e+16 ;  /* 0x435000002c188828 */ /* 0x000fe20000000000 */
[----:B------:R-:W-:-:S09]  /*2250*/  SHF.R.U32.HI R45, RZ, 0x14, R45 ;  /* 0x00000014ff2d7819 */ /* 0x000fd2000001162d */
[----:B------:R-:W-:Y:S01]  /*2260*/  @!P0 IMAD.MOV.U32 R26, RZ, RZ, R25 ;  /* 0x000000ffff1a8224 */ /* 0x000fe200078e0019 */
[----:B------:R-:W-:Y:S01]  /*2270*/  @!P0 LEA.HI R45, R25, 0xffffffca, RZ, 0xc ;  /* 0xffffffca192d8811 */ /* 0x000fe200078f60ff */
[----:B------:R-:W-:-:S03]  /*2280*/  @!P0 IMAD.MOV.U32 R28, RZ, RZ, R24 ;  /* 0x000000ffff1c8224 */ /* 0x000fc600078e0018 */
[----:B------:R-:W-:Y:S01]  /*2290*/  LOP3.LUT R26, R26, 0x800fffff, RZ, 0xc0, !PT ;  /* 0x800fffff1a1a7812 */ /* 0x000fe200078ec0ff */
[----:B------:R-:W-:-:S03]  /*22a0*/  VIADD R24, R45, 0xfffffc01 ;  /* 0xfffffc012d187836 */ /* 0x000fc60000000000 */
[----:B------:R-:W-:Y:S01]  /*22b0*/  LOP3.LUT R29, R26, 0x3ff00000, RZ, 0xfc, !PT ;  /* 0x3ff000001a1d7812 */ /* 0x000fe200078efcff */
[----:B------:R-:W-:-:S03]  /*22c0*/  IMAD.MOV.U32 R26, RZ, RZ, RZ ;  /* 0x000000ffff1a7224 */ /* 0x000fc600078e00ff */
[----:B------:R-:W-:-:S13]  /*22d0*/  ISETP.GE.U32.AND P1, PT, R29, 0x3ff6a09f, PT ;  /* 0x3ff6a09f1d00780c */ /* 0x000fda0003f26070 */
[----:B------:R-:W-:Y:S02]  /*22e0*/  @P1 VIADD R27, R29, 0xfff00000 ;  /* 0xfff000001d1b1836 */ /* 0x000fe40000000000 */
[----:B------:R-:W-:Y:S02]  /*22f0*/  @P1 VIADD R24, R45, 0xfffffc02 ;  /* 0xfffffc022d181836 */ /* 0x000fe40000000000 */
[----:B------:R-:W-:-:S06]  /*2300*/  @P1 IMAD.MOV.U32 R29, RZ, RZ, R27 ;  /* 0x000000ffff1d1224 */ /* 0x000fcc00078e001b */
[C---:B------:R-:W-:Y:S02]  /*2310*/  DADD R34, R28.reuse, 1 ;  /* 0x3ff000001c227429 */ /* 0x040fe40000000000 */
[----:B------:R-:W-:-:S04]  /*2320*/  DADD R28, R28, -1 ;  /* 0xbff000001c1c7429 */ /* 0x000fc80000000000 */
[----:B------:R-:W0:Y:S02]  /*2330*/  MUFU.RCP64H R27, R35 ;  /* 0x00000023001b7308 */ /* 0x000e240000001800 */
[----:B0-----:R-:W-:-:S08]  /*2340*/  DFMA R32, -R34, R26, 1 ;  /* 0x3ff000002220742b */ /* 0x001fd0000000011a */
[----:B------:R-:W-:-:S08]  /*2350*/  DFMA R32, R32, R32, R32 ;  /* 0x000000202020722b */ /* 0x000fd00000000020 */
[----:B------:R-:W-:-:S08]  /*2360*/  DFMA R32, R26, R32, R26 ;  /* 0x000000201a20722b */ /* 0x000fd0000000001a */
[----:B------:R-:W-:-:S08]  /*2370*/  DMUL R26, R28, R32 ;  /* 0x000000201c1a7228 */ /* 0x000fd00000000000 */
[----:B------:R-:W-:-:S08]  /*2380*/  DFMA R26, R28, R32, R26 ;  /* 0x000000201c1a722b */ /* 0x000fd0000000001a */
[----:B------:R-:W-:-:S08]  /*2390*/  DMUL R36, R26, R26 ;  /* 0x0000001a1a247228 */ /* 0x000fd00000000000 */
[----:B------:R-:W-:Y:S01]  /*23a0*/  DFMA R30, R36, UR6, R30 ;  /* 0x00000006241e7c2b */ /* 0x000fe2000800001e */
[----:B------:R-:W-:Y:S01]  /*23b0*/  UMOV UR6, 0x75488a3f ;  /* 0x75488a3f00067882 */ /* 0x000fe20000000000 */
[----:B------:R-:W-:-:S06]  /*23c0*/  UMOV UR7, 0x3ef3b20a ;  /* 0x3ef3b20a00077882 */ /* 0x000fcc0000000000 */
[----:B------:R-:W-:Y:S01]  /*23d0*/  DFMA R34, R36, R30, UR6 ;  /* 0x0000000624227e2b */ /* 0x000fe2000800001e */
[----:B------:R-:W-:Y:S01]  /*23e0*/  UMOV UR6, 0xe4faecd5 ;  /* 0xe4faecd500067882 */ /* 0x000fe20000000000 */
[----:B------:R-:W-:Y:S01]  /*23f0*/  UMOV UR7, 0x3f1745cd ;  /* 0x3f1745cd00077882 */ /* 0x000fe20000000000 */
[----:B------:R-:W-:-:S05]  /*2400*/  DADD R30, R28, -R26 ;  /* 0x000000001c1e7229 */ /* 0x000fca000000081a */
[----:B------:R-:W-:Y:S01]  /*2410*/  DFMA R34, R36, R34, UR6 ;  /* 0x0000000624227e2b */ /* 0x000fe20008000022 */
[----:B------:R-:W-:Y:S01]  /*2420*/  UMOV UR6, 0x258a578b ;  /* 0x258a578b00067882 */ /* 0x000fe20000000000 */
[----:B------:R-:W-:Y:S01]  /*2430*/  UMOV UR7, 0x3f3c71c7 ;  /* 0x3f3c71c700077882 */ /* 0x000fe20000000000 */
[----:B------:R-:W-:-:S05]  /*2440*/  DADD R30, R30, R30 ;  /* 0x000000001e1e7229 */ /* 0x000fca000000001e */
[----:B------:R-:W-:Y:S01]  /*2450*/  DFMA R34, R36, R34, UR6 ;  /* 0x0000000624227e2b */ /* 0x000fe20008000022 */
[----:B------:R-:W-:Y:S01]  /*2460*/  UMOV UR6, 0x9242b910 ;  /* 0x9242b91000067882 */ /* 0x000fe20000000000 */
[----:B------:R-:W-:Y:S01]  /*2470*/  UMOV UR7, 0x3f624924 ;  /* 0x3f62492400077882 */ /* 0x000fe20000000000 */
[----:B------:R-:W-:-:S05]  /*2480*/  DFMA R30, R28, -R26, R30 ;  /* 0x8000001a1c1e722b */ /* 0x000fca000000001e */
[----:B------:R-:W-:Y:S01]  /*2490*/  DFMA R34, R36, R34, UR6 ;  /* 0x0000000624227e2b */ /* 0x000fe20008000022 */
[----:B------:R-:W-:Y:S01]  /*24a0*/  UMOV UR6, 0x99999dfb ;  /* 0x99999dfb00067882 */ /* 0x000fe20000000000 */
[----:B------:R-:W-:Y:S01]  /*24b0*/  UMOV UR7, 0x3f899999 ;  /* 0x3f89999900077882 */ /* 0x000fe20000000000 */
[----:B------:R-:W-:Y:S02]  /*24c0*/  DMUL R30, R32, R30 ;  /* 0x0000001e201e7228 */ /* 0x000fe40000000000 */
[----:B------:R-:W-:-:S03]  /*24d0*/  DMUL R32, R26, R26 ;  /* 0x0000001a1a207228 */ /* 0x000fc60000000000 */
[----:B------:R-:W-:Y:S01]  /*24e0*/  DFMA R34, R36, R34, UR6 ;  /* 0x0000000624227e2b */ /* 0x000fe20008000022 */
[----:B------:R-:W-:Y:S01]  /*24f0*/  UMOV UR6, 0x55555555 ;  /* 0x5555555500067882 */ /* 0x000fe20000000000 */
[----:B------:R-:W-:-:S06]  /*2500*/  UMOV UR7, 0x3fb55555 ;  /* 0x3fb5555500077882 */ /* 0x000fcc0000000000 */
[----:B------:R-:W-:-:S08]  /*2510*/  DFMA R28, R36, R34, UR6 ;  /* 0x00000006241c7e2b */ /* 0x000fd00008000022 */
[----:B------:R-:W-:Y:S01]  /*2520*/  DADD R38, -R28, UR6 ;  /* 0x000000061c267e29 */ /* 0x000fe20008000100 */
[----:B------:R-:W-:Y:S01]  /*2530*/  UMOV UR6, 0xb9e7b0 ;  /* 0x00b9e7b000067882 */ /* 0x000fe20000000000 */
[----:B------:R-:W-:-:S06]  /*2540*/  UMOV UR7, 0x3c46a4cb ;  /* 0x3c46a4cb00077882 */ /* 0x000fcc0000000000 */
[----:B------:R-:W-:Y:S02]  /*2550*/  DFMA R38, R36, R34, R38 ;  /* 0x000000222426722b */ /* 0x000fe40000000026 */
[----:B------:R-:W-:Y:S01]  /*2560*/  DFMA R36, R26, R26, -R32 ;  /* 0x0000001a1a24722b */ /* 0x000fe20000000820 */
[----:B------:R-:W-:Y:S02]  /*2570*/  VIADD R35, R31, 0x100000 ;  /* 0x001000001f237836 */ /* 0x000fe40000000000 */
[----:B------:R-:W-:-:S03]  /*2580*/  IMAD.MOV.U32 R34, RZ, RZ, R30 ;  /* 0x000000ffff227224 */ /* 0x000fc600078e001e */
[----:B------:R-:W-:Y:S01]  /*2590*/  DADD R38, R38, -UR6 ;  /* 0x8000000626267e29 */ /* 0x000fe20008000000 */
[----:B------:R-:W-:Y:S01]  /*25a0*/  UMOV UR6, 0x80000000 ;  /* 0x8000000000067882 */ /* 0x000fe20000000000 */
[----:B------:R-:W-:Y:S01]  /*25b0*/  UMOV UR7, 0x43300000 ;  /* 0x4330000000077882 */ /* 0x000fe20000000000 */
[C---:B------:R-:W-:Y:S02]  /*25c0*/  DFMA R34, R26.reuse, R34, R36 ;  /* 0x000000221a22722b */ /* 0x040fe40000000024 */
[----:B------:R-:W-:-:S08]  /*25d0*/  DMUL R36, R26, R32 ;  /* 0x000000201a247228 */ /* 0x000fd00000000000 */
[----:B------:R-:W-:-:S08]  /*25e0*/  DFMA R40, R26, R32, -R36 ;  /* 0x000000201a28722b */ /* 0x000fd00000000824 */
[----:B------:R-:W-:Y:S02]  /*25f0*/  DFMA R40, R30, R32, R40 ;  /* 0x000000201e28722b */ /* 0x000fe40000000028 */
[----:B------:R-:W-:-:S06]  /*2600*/  DADD R32, R28, R38 ;  /* 0x000000001c207229 */ /* 0x000fcc0000000026 */
[----:B------:R-:W-:Y:S02]  /*2610*/  DFMA R34, R26, R34, R40 ;  /* 0x000000221a22722b */ /* 0x000fe40000000028 */
[----:B------:R-:W-:Y:S02]  /*2620*/  DADD R40, R28, -R32 ;  /* 0x000000001c287229 */ /* 0x000fe40000000820 */
[----:B------:R-:W-:-:S06]  /*2630*/  DMUL R28, R32, R36 ;  /* 0x00000024201c7228 */ /* 0x000fcc0000000000 */
[----:B------:R-:W-:Y:S02]  /*2640*/  DADD R40, R38, R40 ;  /* 0x0000000026287229 */ /* 0x000fe40000000028 */
[----:B------:R-:W-:-:S08]  /*2650*/  DFMA R38, R32, R36, -R28 ;  /* 0x000000242026722b */ /* 0x000fd0000000081c */
[----:B------:R-:W-:-:S08]  /*2660*/  DFMA R34, R32, R34, R38 ;  /* 0x000000222022722b */ /* 0x000fd00000000026 */
[----:B------:R-:W-:-:S08]  /*2670*/  DFMA R40, R40, R36, R34 ;  /* 0x000000242828722b */ /* 0x000fd00000000022 */
[----:B------:R-:W-:-:S08]  /*2680*/  DADD R34, R28, R40 ;  /* 0x000000001c227229 */ /* 0x000fd00000000028 */
[--C-:B------:R-:W-:Y:S02]  /*2690*/  DADD R32, R26, R34.reuse ;  /* 0x000000001a207229 */ /* 0x100fe40000000022 */
[----:B------:R-:W-:-:S06]  /*26a0*/  DADD R28, R28, -R34 ;  /* 0x000000001c1c7229 */ /* 0x000fcc0000000822 */
[----:B------:R-:W-:Y:S02]  /*26b0*/  DADD R26, R26, -R32 ;  /* 0x000000001a1a7229 */ /* 0x000fe40000000820 */
[----:B------:R-:W-:-:S06]  /*26c0*/  DADD R28, R40, R28 ;  /* 0x00000000281c7229 */ /* 0x000fcc000000001c */
[----:B------:R-:W-:-:S08]  /*26d0*/  DADD R26, R34, R26 ;  /* 0x00000000221a7229 */ /* 0x000fd0000000001a */
[----:B------:R-:W-:-:S08]  /*26e0*/  DADD R26, R28, R26 ;  /* 0x000000001c1a7229 */ /* 0x000fd0000000001a */
[----:B------:R-:W-:Y:S01]  /*26f0*/  DADD R30, R30, R26 ;  /* 0x000000001e1e7229 */ /* 0x000fe2000000001a */
[----:B------:R-:W-:Y:S01]  /*2700*/  HFMA2 R27, -RZ, RZ, 3.59375, 0 ;  /* 0x43300000ff1b7431 */ /* 0x000fe200000001ff */
[----:B------:R-:W-:-:S06]  /*2710*/  LOP3.LUT R26, R24, 0x80000000, RZ, 0x3c, !PT ;  /* 0x80000000181a7812 */ /* 0x000fcc00078e3cff */
[----:B------:R-:W-:Y:S02]  /*2720*/  DADD R28, R32, R30 ;  /* 0x00000000201c7229 */ /* 0x000fe4000000001e */
[----:B------:R-:W-:Y:S01]  /*2730*/  DADD R26, R26, -UR6 ;  /* 0x800000061a1a7e29 */ /* 0x000fe20008000000 */
[----:B------:R-:W-:Y:S01]  /*2740*/  UMOV UR6, 0xfefa39ef ;  /* 0xfefa39ef00067882 */ /* 0x000fe20000000000 */
[----:B------:R-:W-:-:S04]  /*2750*/  UMOV UR7, 0x3fe62e42 ;  /* 0x3fe62e4200077882 */ /* 0x000fc80000000000 */
[--C-:B------:R-:W-:Y:S02]  /*2760*/  DADD R34, R32, -R28.reuse ;  /* 0x0000000020227229 */ /* 0x100fe4000000081c */
[----:B------:R-:W-:-:S06]  /*2770*/  DFMA R24, R26, UR6, R28 ;  /* 0x000000061a187c2b */ /* 0x000fcc000800001c */
[----:B------:R-:W-:Y:S02]  /*2780*/  DADD R34, R30, R34 ;  /* 0x000000001e227229 */ /* 0x000fe40000000022 */
[----:B------:R-:W-:Y:S01]  /*2790*/  DFMA R32, R26, -UR6, R24 ;  /* 0x800000061a207c2b */ /* 0x000fe20008000018 */
[----:B------:R-:W-:-:S07]  /*27a0*/  LOP3.LUT R31, R43, 0xff0fffff, RZ, 0xc0, !PT ;  /* 0xff0fffff2b1f7812 */ /* 0x000fce00078ec0ff */
[----:B------:R-:W-:Y:S01]  /*27b0*/  DADD R32, -R28, R32 ;  /* 0x000000001c207229 */ /* 0x000fe20000000120 */
[----:B------:R-:W-:-:S05]  /*27c0*/  IMAD.SHL.U32 R28, R43, 0x2, RZ ;  /* 0x000000022b1c7824 */ /* 0x000fca00078e00ff */
[----:B------:R-:W-:Y:S02]  /*27d0*/  ISETP.GT.U32.AND P0, PT, R28, -0x2000001, PT ;  /* 0xfdffffff1c00780c */ /* 0x000fe40003f04070 */
[----:B------:R-:W-:Y:S02]  /*27e0*/  DADD R34, R34, -R32 ;  /* 0x0000000022227229 */ /* 0x000fe40000000820 */
[----:B------:R-:W-:-:S06]  /*27f0*/  SEL R43, R31, R43, P0 ;  /* 0x0000002b1f2b7207 */ /* 0x000fcc0000000000 */
[----:B------:R-:W-:-:S08]  /*2800*/  DFMA R26, R26, UR12, R34 ;  /* 0x0000000c1a1a7c2b */ /* 0x000fd00008000022 */
[----:B------:R-:W-:-:S08]  /*2810*/  DADD R28, R24, R26 ;  /* 0x00000000181c7229 */ /* 0x000fd0000000001a */
[----:B------:R-:W-:Y:S02]  /*2820*/  DADD R24, R24, -R28 ;  /* 0x0000000018187229 */ /* 0x000fe4000000081c */
[----:B------:R-:W-:-:S06]  /*2830*/  DMUL R34, R28, R42 ;  /* 0x0000002a1c227228 */ /* 0x000fcc0000000000 */
[----:B------:R-:W-:Y:S02]  /*2840*/  DADD R24, R26, R24 ;  /* 0x000000001a187229 */ /* 0x000fe40000000018 */
[----:B------:R-:W-:Y:S01]  /*2850*/  DFMA R32, R28, R42, -R34 ;  /* 0x0000002a1c20722b */ /* 0x000fe20000000822 */
[----:B------:R-:W-:Y:S02]  /*2860*/  IMAD.MOV.U32 R26, RZ, RZ, 0x652b82fe ;  /* 0x652b82feff1a7424 */ /* 0x000fe400078e00ff */
[----:B------:R-:W-:-:S05]  /*2870*/  IMAD.MOV.U32 R27, RZ, RZ, 0x3ff71547 ;  /* 0x3ff71547ff1b7424 */ /* 0x000fca00078e00ff */
[----:B------:R-:W-:-:S08]  /*2880*/  DFMA R32, R24, R42, R32 ;  /* 0x0000002a1820722b */ /* 0x000fd00000000020 */
[----:B------:R-:W-:-:S08]  /*2890*/  DADD R24, R34, R32 ;  /* 0x0000000022187229 */ /* 0x000fd00000000020 */
[----:B------:R-:W-:Y:S02]  /*28a0*/  DFMA R26, R24, R26, 6.75539944105574400000e+15 ;  /* 0x43380000181a742b */ /* 0x000fe4000000001a */
[----:B------:R-:W-:Y:S01]  /*28b0*/  FSETP.GEU.AND P0, PT, |R25|, 4.1917929649353027344, PT ;  /* 0x4086232b1900780b */ /* 0x000fe20003f0e200 */
[----:B------:R-:W-:-:S05]  /*28c0*/  DADD R34, R34, -R24 ;  /* 0x0000000022227229 */ /* 0x000fca0000000818 */
[----:B------:R-:W-:-:S03]  /*28d0*/  DADD R28, R26, -6.75539944105574400000e+15 ;  /* 0xc33800001a1c7429 */ /* 0x000fc60000000000 */
[----:B------:R-:W-:-:S05]  /*28e0*/  DADD R32, R32, R34 ;  /* 0x0000000020207229 */ /* 0x000fca0000000022 */
[----:B------:R-:W-:Y:S01]  /*28f0*/  DFMA R30, R28, -UR6, R24 ;  /* 0x800000061c1e7c2b */ /* 0x000fe20008000018 */
[----:B------:R-:W-:Y:S01]  /*2900*/  UMOV UR6, 0x3b39803f ;  /* 0x3b39803f00067882 */ /* 0x000fe20000000000 */
[----:B------:R-:W-:-:S06]  /*2910*/  UMOV UR7, 0x3c7abc9e ;  /* 0x3c7abc9e00077882 */ /* 0x000fcc0000000000 */
[----:B------:R-:W-:Y:S01]  /*2920*/  DFMA R30, R28, -UR6, R30 ;  /* 0x800000061c1e7c2b */ /* 0x000fe2000800001e */
[----:B------:R-:W-:Y:S01]  /*2930*/  UMOV UR6, 0x69ce2bdf ;  /* 0x69ce2bdf00067882 */ /* 0x000fe20000000000 */
[----:B------:R-:W-:Y:S01]  /*2940*/  IMAD.MOV.U32 R28, RZ, RZ, -0x35dec16 ;  /* 0xfca213eaff1c7424 */ /* 0x000fe200078e00ff */
[----:B------:R-:W-:Y:S01]  /*2950*/  UMOV UR7, 0x3e5ade15 ;  /* 0x3e5ade1500077882 */ /* 0x000fe20000000000 */
[----:B------:R-:W-:-:S06]  /*2960*/  IMAD.MOV.U32 R29, RZ, RZ, 0x3e928af3 ;  /* 0x3e928af3ff1d7424 */ /* 0x000fcc00078e00ff */
[----:B------:R-:W-:Y:S01]  /*2970*/  DFMA R28, R30, UR6, R28 ;  /* 0x000000061e1c7c2b */ /* 0x000fe2000800001c */
[----:B------:R-:W-:Y:S01]  /*2980*/  UMOV UR6, 0x62401315 ;  /* 0x6240131500067882 */ /* 0x000fe20000000000 */
[----:B------:R-:W-:-:S06]  /*2990*/  UMOV UR7, 0x3ec71dee ;  /* 0x3ec71dee00077882 */ /* 0x000fcc0000000000 */
[----:B------:R-:W-:Y:S01]  /*29a0*/  DFMA R28, R30, R28, UR6 ;  /* 0x000000061e1c7e2b */ /* 0x000fe2000800001c */
        /* <DEDUP_REMOVED lines=20> */
[----:B------:R-:W-:-:S08]  /*2af0*/  DFMA R28, R30, R28, UR6 ;  /* 0x000000061e1c7e2b */ /* 0x000fd0000800001c */
[----:B------:R-:W-:-:S08]  /*2b00*/  DFMA R28, R30, R28, 1 ;  /* 0x3ff000001e1c742b */ /* 0x000fd0000000001c */
[----:B------:R-:W-:-:S10]  /*2b10*/  DFMA R28, R30, R28, 1 ;  /* 0x3ff000001e1c742b */ /* 0x000fd4000000001c */
[----:B------:R-:W-:Y:S02]  /*2b20*/  IMAD R31, R26, 0x100000, R29 ;  /* 0x001000001a1f7824 */ /* 0x000fe400078e021d */
[----:B------:R-:W-:Y:S01]  /*2b30*/  IMAD.MOV.U32 R30, RZ, RZ, R28 ;  /* 0x000000ffff1e7224 */ /* 0x000fe200078e001c */
[----:B------:R-:W-:Y:S06]  /*2b40*/  @!P0 BRA `(.L_x_42) ;  /* 0x0000000000308947 */ /* 0x000fec0003800000 */
[----:B------:R-:W-:Y:S01]  /*2b50*/  FSETP.GEU.AND P1, PT, |R25|, 4.2275390625, PT ;  /* 0x408748001900780b */ /* 0x000fe20003f2e200 */
[C---:B------:R-:W-:Y:S02]  /*2b60*/  DADD R30, R24.reuse, +INF ;  /* 0x7ff00000181e7429 */ /* 0x040fe40000000000 */
[----:B------:R-:W-:-:S08]  /*2b70*/  DSETP.GEU.AND P0, PT, R24, RZ, PT ;  /* 0x000000ff1800722a */ /* 0x000fd00003f0e000 */
[----:B------:R-:W-:Y:S02]  /*2b80*/  FSEL R30, R30, RZ, P0 ;  /* 0x000000ff1e1e7208 */ /* 0x000fe40000000000 */
[----:B------:R-:W-:Y:S02]  /*2b90*/  @!P1 LEA.HI R27, R26, R26, RZ, 0x1 ;  /* 0x0000001a1a1b9211 */ /* 0x000fe400078f08ff */
[----:B------:R-:W-:Y:S02]  /*2ba0*/  FSEL R31, R31, RZ, P0 ;  /* 0x000000ff1f1f7208 */ /* 0x000fe40000000000 */
[----:B------:R-:W-:-:S05]  /*2bb0*/  @!P1 SHF.R.S32.HI R25, RZ, 0x1, R27 ;  /* 0x00000001ff199819 */ /* 0x000fca000001141b */
[----:B------:R-:W-:Y:S02]  /*2bc0*/  @!P1 IMAD.IADD R26, R26, 0x1, -R25 ;  /* 0x000000011a1a9824 */ /* 0x000fe400078e0a19 */
[----:B------:R-:W-:-:S03]  /*2bd0*/  @!P1 IMAD R29, R25, 0x100000, R29 ;  /* 0x00100000191d9824 */ /* 0x000fc600078e021d */
[----:B------:R-:W-:Y:S01]  /*2be0*/  @!P1 LEA R27, R26, 0x3ff00000, 0x14 ;  /* 0x3ff000001a1b9811 */ /* 0x000fe200078ea0ff */
[----:B------:R-:W-:-:S06]  /*2bf0*/  @!P1 IMAD.MOV.U32 R26, RZ, RZ, RZ ;  /* 0x000000ffff1a9224 */ /* 0x000fcc00078e00ff */
[----:B------:R-:W-:-:S11]  /*2c00*/  @!P1 DMUL R30, R28, R26 ;  /* 0x0000001a1c1e9228 */ /* 0x000fd60000000000 */
.L_x_42:
[----:B------:R-:W-:Y:S01]  /*2c10*/  DFMA R32, R32, R30, R30 ;  /* 0x0000001e2020722b */ /* 0x000fe2000000001e */
[----:B------:R-:W-:Y:S01]  /*2c20*/  IMAD.MOV.U32 R26, RZ, RZ, R0 ;  /* 0x000000ffff1a7224 */ /* 0x000fe200078e0000 */
[----:B------:R-:W-:Y:S01]  /*2c30*/  DSETP.NEU.AND P0, PT, |R30|, +INF , PT ;  /* 0x7ff000001e00742a */ /* 0x000fe20003f0d200 */
[----:B------:R-:W-:-:S07]  /*2c40*/  IMAD.MOV.U32 R27, RZ, RZ, 0x0 ;  /* 0x00000000ff1b7424 */ /* 0x000fce00078e00ff */
[----:B------:R-:W-:Y:S02]  /*2c50*/  FSEL R24, R30, R32, !P0 ;  /* 0x000000201e187208 */ /* 0x000fe40004000000 */
[----:B------:R-:W-:Y:S01]  /*2c60*/  FSEL R25, R31, R33, !P0 ;  /* 0x000000211f197208 */ /* 0x000fe20004000000 */
[----:B------:R-:W-:Y:S06]  /*2c70*/  RET.REL.NODEC R26 `(_Z16integration_stepP8MoleculeP5Forceiddd) ;  /* 0xffffffd01ae07950 */ /* 0x000fec0003c3ffff */
.L_x_43:
[----:B------:R-:W-:-:S00]  /*2c80*/  BRA `(.L_x_43) ;  /* 0xfffffffc00fc7947 */ /* 0x000fc0000383ffff */
[----:B------:R-:W-:-:S00]  /*2c90*/  NOP ;  /* 0x0000000000007918 */ /* 0x000fc00000000000 */
        /* <DEDUP_REMOVED lines=14> */
.L_x_46:


//--------------------- .nv.shared.reserved.0     --------------------------
	.section	.nv.shared.reserved.0,"aw",@nobits
	.weak		__nv_reservedSMEM_offset_0_alias
	.size		__nv_reservedSMEM_offset_0_alias, 0, 64
	.other		__nv_reservedSMEM_offset_0_alias,@"STO_CUDA_RESERVED_SHARED STV_DEFAULT"
__nv_reservedSMEM_offset_0_alias:
	.zero		0
	.zero		64


//--------------------- .nv.constant0._Z16integration_stepP8MoleculeP5Forceiddd --------------------------
	.section	.nv.constant0._Z16integration_stepP8MoleculeP5Forceiddd,"a",@progbits
	.sectionflags	@""
	.align	4
.nv.constant0._Z16integration_stepP8MoleculeP5Forceiddd:
	.zero		944


//--------------------- SYMBOLS --------------------------

	.type		.nv.reservedSmem.offset0,@object
	.size		.nv.reservedSmem.offset0,0x4
